// auto-generated by cutlass_sweep.gemm — config: {"arch": "sm_100", "cluster_m": 8, "cluster_n": 1, "dtype": "tf32", "dtype_b": "tf32", "layout": "nt", "stages": 0, "tile_k": 64, "tile_m": 128, "tile_n": 128}
#include "cutlass/cutlass.h"
#include "cutlass/gemm/collective/collective_builder.hpp"
#include "cutlass/gemm/device/gemm_universal_adapter.h"
#include "cutlass/gemm/kernel/gemm_universal.hpp"
#include "cutlass/epilogue/collective/collective_builder.hpp"

using ElemA = cutlass::tfloat32_t;
using ElemB = cutlass::tfloat32_t;
using ElemCD = cutlass::tfloat32_t;
using Acc  = float;
using TileShape    = cute::Shape<cute::_128, cute::_128, cute::_64>;
using ClusterShape = cute::Shape<cute::_8, cute::_1, cute::_1>;

using CollectiveEpilogue = typename cutlass::epilogue::collective::CollectiveBuilder<
    cutlass::arch::Sm100, cutlass::arch::OpClassTensorOp,
    TileShape, ClusterShape,
    cutlass::epilogue::collective::EpilogueTileAuto,
    Acc, Acc,
    ElemCD, cutlass::layout::RowMajor, 128 / cutlass::sizeof_bits<ElemCD>::value,
    ElemCD, cutlass::layout::RowMajor, 128 / cutlass::sizeof_bits<ElemCD>::value,
    cutlass::epilogue::collective::EpilogueScheduleAuto
  >::CollectiveOp;

using CollectiveMainloop = typename cutlass::gemm::collective::CollectiveBuilder<
    cutlass::arch::Sm100, cutlass::arch::OpClassTensorOp,
    ElemA, cutlass::layout::RowMajor, 128 / cutlass::sizeof_bits<ElemA>::value,
    ElemB, cutlass::layout::ColumnMajor, 128 / cutlass::sizeof_bits<ElemB>::value,
    Acc,
    TileShape, ClusterShape,
    cutlass::gemm::collective::StageCountAutoCarveout<static_cast<int>(sizeof(typename CollectiveEpilogue::SharedStorage))>,
    cutlass::gemm::collective::KernelScheduleAuto
  >::CollectiveOp;

using GemmKernel = cutlass::gemm::kernel::GemmUniversal<
    cute::Shape<int,int,int,int>,
    CollectiveMainloop,
    CollectiveEpilogue
>;
using Gemm = cutlass::gemm::device::GemmUniversalAdapter<GemmKernel>;

// Force the device kernel symbol into the cubin without needing a host main.
auto* _anchor = &cutlass::device_kernel<GemmKernel>;


// ===== COMPILED SASS (sm_100a) =====

	.target	sm_100a

	.elftype	@"ET_EXEC"


//--------------------- .note.nv.tkinfo           --------------------------
	.section	.note.nv.tkinfo,"",@"SHT_NOTE"
	.sectionflags	@"SHF_NOTE_NV_TKINFO"
	.tkinfo
        /*0018*/ 	.word	0x00000002
        /*0030*/ 	.string	""
        /*0030*/ 	.string	"ptxas"
        /*0030*/ 	.string	"Cuda compilation tools, release 13.0, V13.0.88"
        /*0030*/ 	.string	"Build cuda_13.0.r13.0/compiler.36424714_0"
        /*0030*/ 	.string	"-arch sm_100a -m 64 "



//--------------------- .note.nv.cuinfo           --------------------------
	.section	.note.nv.cuinfo,"",@"SHT_NOTE"
	.sectionflags	@"SHF_NOTE_NV_CUINFO"
        /*0018*/ 	.short	0x0002
        /*001a*/ 	.short	0x0064
        /*001c*/ 	.short	0x0082
	.zero		2


//--------------------- .nv.info                  --------------------------
	.section	.nv.info,"",@"SHT_CUDA_INFO"
	.align	4


	//----- nvinfo : EIATTR_REGCOUNT
	.align		4
        /*0000*/ 	.byte	0x04, 0x2f
        /*0002*/ 	.short	(.L_19 - .L_18)
	.align		4
.L_18:
        /*0004*/ 	.word	index@(_ZN7cutlass13device_kernelINS_4gemm6kernel13GemmUniversalIN4cute5tupleIJiiiiEEENS1_10collective13CollectiveMmaINS1_35MainloopSm100TmaUmmaWarpSpecializedILi6ELi2ELi4ENS5_IJNS4_1CILi8EEENSA_ILi1EEESC_EEEEENS5_IJNSA_ILi128EEESF_NSA_ILi64EEEEEENS_10tfloat32_tENS5_IJlSC_lEEESI_SJ_NS4_8TiledMMAINS4_8MMA_AtomIJNS4_23SM100_MMA_TF32_2x1SM_SSISI_SI_fLi128ELi128ELNS4_4UMMA5MajorE0ELSO_0ELNSN_7ScaleInE0ELSP_0EEEEEENS4_6LayoutINS5_IJSC_SC_SC_EEENS5_IJNSA_ILi0EEESU_SU_EEEEENS5_IJNS4_10UnderscoreESX_SX_EEEEENS4_18SM100_TMA_2SM_LOADENS4_14ComposedLayoutINS4_7SwizzleILi3ELi4ELi3EEENS4_18smem_ptr_flag_bitsILi32EEENSS_INS5_IJSB_NSA_ILi32EEEEEENS5_IJS16_SC_EEEEEEEvNS4_8identityENS4_28SM100_TMA_2SM_LOAD_MULTICASTES1A_vS1B_EENS_8epilogue10collective18CollectiveEpilogueINS1E_23Sm100TmaWarpSpecializedILi4ELi2ELi16ELb1ELb0EEEJNS5_IJSG_SF_SG_EEENS5_IJNSS_ISG_SC_EENSS_INS5_IJNSA_ILi16EEENSA_ILi2EEEEEENS5_IJSC_SG_EEEEEEEESI_SJ_SI_SJ_NS1E_6fusion15FusionCallbacksIS1I_NS1R_17LinearCombinationISI_fSI_fLNS_15FloatRoundStyleE2EEES1J_S1Q_JEEENS4_5SM1004TMEM4LOAD26SM100_TMEM_LOAD_32dp32b16xENS4_13SM90_TMA_LOADENS11_INS12_ILi2ELi4ELi3EEES15_NSS_INS5_IJSB_S1L_EEENS5_IJS1L_SC_EEEEEEENS4_39AutoVectorizingCopyWithAssumedAlignmentILi128EEENS4_14SM90_TMA_STOREES26_S28_S28_EEEvvEEEEvNT_6ParamsE)
        /*0008*/ 	.word	0x00000050


	//----- nvinfo : EIATTR_FRAME_SIZE
	.align		4
.L_19:
        /*000c*/ 	.byte	0x04, 0x11
        /*000e*/ 	.short	(.L_21 - .L_20)
	.align		4
.L_20:
        /*0010*/ 	.word	index@($__internal_2_$__cuda_sm10x_tcgen05_guardrail_trap_unallocated_columns_being_dealloced)
        /*0014*/ 	.word	0x00000000


	//----- nvinfo : EIATTR_FRAME_SIZE
	.align		4
.L_21:
        /*0018*/ 	.byte	0x04, 0x11
        /*001a*/ 	.short	(.L_23 - .L_22)
	.align		4
.L_22:
        /*001c*/ 	.word	index@($__internal_1_$__cuda_sm10x_tcgen05_guardrail_trap_phase_invalid_during_alloc)
        /*0020*/ 	.word	0x00000000


	//----- nvinfo : EIATTR_FRAME_SIZE
	.align		4
.L_23:
        /*0024*/ 	.byte	0x04, 0x11
        /*0026*/ 	.short	(.L_25 - .L_24)
	.align		4
.L_24:
        /*0028*/ 	.word	index@($__internal_0_$__cuda_sm10x_tcgen05_guardrail_trap_col_being_dealloced_not_returned_by_alloc)
        /*002c*/ 	.word	0x00000000


	//----- nvinfo : EIATTR_FRAME_SIZE
	.align		4
.L_25:
        /*0030*/ 	.byte	0x04, 0x11
        /*0032*/ 	.short	(.L_27 - .L_26)
	.align		4
.L_26:
        /*0034*/ 	.word	index@(_ZN7cutlass13device_kernelINS_4gemm6kernel13GemmUniversalIN4cute5tupleIJiiiiEEENS1_10collective13CollectiveMmaINS1_35MainloopSm100TmaUmmaWarpSpecializedILi6ELi2ELi4ENS5_IJNS4_1CILi8EEENSA_ILi1EEESC_EEEEENS5_IJNSA_ILi128EEESF_NSA_ILi64EEEEEENS_10tfloat32_tENS5_IJlSC_lEEESI_SJ_NS4_8TiledMMAINS4_8MMA_AtomIJNS4_23SM100_MMA_TF32_2x1SM_SSISI_SI_fLi128ELi128ELNS4_4UMMA5MajorE0ELSO_0ELNSN_7ScaleInE0ELSP_0EEEEEENS4_6LayoutINS5_IJSC_SC_SC_EEENS5_IJNSA_ILi0EEESU_SU_EEEEENS5_IJNS4_10UnderscoreESX_SX_EEEEENS4_18SM100_TMA_2SM_LOADENS4_14ComposedLayoutINS4_7SwizzleILi3ELi4ELi3EEENS4_18smem_ptr_flag_bitsILi32EEENSS_INS5_IJSB_NSA_ILi32EEEEEENS5_IJS16_SC_EEEEEEEvNS4_8identityENS4_28SM100_TMA_2SM_LOAD_MULTICASTES1A_vS1B_EENS_8epilogue10collective18CollectiveEpilogueINS1E_23Sm100TmaWarpSpecializedILi4ELi2ELi16ELb1ELb0EEEJNS5_IJSG_SF_SG_EEENS5_IJNSS_ISG_SC_EENSS_INS5_IJNSA_ILi16EEENSA_ILi2EEEEEENS5_IJSC_SG_EEEEEEEESI_SJ_SI_SJ_NS1E_6fusion15FusionCallbacksIS1I_NS1R_17LinearCombinationISI_fSI_fLNS_15FloatRoundStyleE2EEES1J_S1Q_JEEENS4_5SM1004TMEM4LOAD26SM100_TMEM_LOAD_32dp32b16xENS4_13SM90_TMA_LOADENS11_INS12_ILi2ELi4ELi3EEES15_NSS_INS5_IJSB_S1L_EEENS5_IJS1L_SC_EEEEEEENS4_39AutoVectorizingCopyWithAssumedAlignmentILi128EEENS4_14SM90_TMA_STOREES26_S28_S28_EEEvvEEEEvNT_6ParamsE)
        /*0038*/ 	.word	0x00000000


	//----- nvinfo : EIATTR_MIN_STACK_SIZE
	.align		4
.L_27:
        /*003c*/ 	.byte	0x04, 0x12
        /*003e*/ 	.short	(.L_29 - .L_28)
	.align		4
.L_28:
        /*0040*/ 	.word	index@(_ZN7cutlass13device_kernelINS_4gemm6kernel13GemmUniversalIN4cute5tupleIJiiiiEEENS1_10collective13CollectiveMmaINS1_35MainloopSm100TmaUmmaWarpSpecializedILi6ELi2ELi4ENS5_IJNS4_1CILi8EEENSA_ILi1EEESC_EEEEENS5_IJNSA_ILi128EEESF_NSA_ILi64EEEEEENS_10tfloat32_tENS5_IJlSC_lEEESI_SJ_NS4_8TiledMMAINS4_8MMA_AtomIJNS4_23SM100_MMA_TF32_2x1SM_SSISI_SI_fLi128ELi128ELNS4_4UMMA5MajorE0ELSO_0ELNSN_7ScaleInE0ELSP_0EEEEEENS4_6LayoutINS5_IJSC_SC_SC_EEENS5_IJNSA_ILi0EEESU_SU_EEEEENS5_IJNS4_10UnderscoreESX_SX_EEEEENS4_18SM100_TMA_2SM_LOADENS4_14ComposedLayoutINS4_7SwizzleILi3ELi4ELi3EEENS4_18smem_ptr_flag_bitsILi32EEENSS_INS5_IJSB_NSA_ILi32EEEEEENS5_IJS16_SC_EEEEEEEvNS4_8identityENS4_28SM100_TMA_2SM_LOAD_MULTICASTES1A_vS1B_EENS_8epilogue10collective18CollectiveEpilogueINS1E_23Sm100TmaWarpSpecializedILi4ELi2ELi16ELb1ELb0EEEJNS5_IJSG_SF_SG_EEENS5_IJNSS_ISG_SC_EENSS_INS5_IJNSA_ILi16EEENSA_ILi2EEEEEENS5_IJSC_SG_EEEEEEEESI_SJ_SI_SJ_NS1E_6fusion15FusionCallbacksIS1I_NS1R_17LinearCombinationISI_fSI_fLNS_15FloatRoundStyleE2EEES1J_S1Q_JEEENS4_5SM1004TMEM4LOAD26SM100_TMEM_LOAD_32dp32b16xENS4_13SM90_TMA_LOADENS11_INS12_ILi2ELi4ELi3EEES15_NSS_INS5_IJSB_S1L_EEENS5_IJS1L_SC_EEEEEEENS4_39AutoVectorizingCopyWithAssumedAlignmentILi128EEENS4_14SM90_TMA_STOREES26_S28_S28_EEEvvEEEEvNT_6ParamsE)
        /*0044*/ 	.word	0x00000000
.L_29:


//--------------------- .nv.compat                --------------------------
	.section	.nv.compat,"",@"SHT_CUDA_COMPAT_INFO"
	.align	4
        /*0000*/ 	.byte	0x02, 0x09, 0x01, 0x00, 0x02, 0x02, 0x02, 0x00, 0x02, 0x05, 0x05, 0x00, 0x03, 0x07, 0x01, 0x01
        /*0010*/ 	.byte	0x02, 0x03, 0x01, 0x00, 0x02, 0x06, 0x01, 0x00, 0x04, 0x0b, 0x08, 0x00, 0x09, 0x00, 0x00, 0x00
        /*0020*/ 	.byte	0x00, 0x00, 0x00, 0x00


//--------------------- .nv.info._ZN7cutlass13device_kernelINS_4gemm6kernel13GemmUniversalIN4cute5tupleIJiiiiEEENS1_10collective13CollectiveMmaINS1_35MainloopSm100TmaUmmaWarpSpecializedILi6ELi2ELi4ENS5_IJNS4_1CILi8EEENSA_ILi1EEESC_EEEEENS5_IJNSA_ILi128EEESF_NSA_ILi64EEEEEENS_10tfloat32_tENS5_IJlSC_lEEESI_SJ_NS4_8TiledMMAINS4_8MMA_AtomIJNS4_23SM100_MMA_TF32_2x1SM_SSISI_SI_fLi128ELi128ELNS4_4UMMA5MajorE0ELSO_0ELNSN_7ScaleInE0ELSP_0EEEEEENS4_6LayoutINS5_IJSC_SC_SC_EEENS5_IJNSA_ILi0EEESU_SU_EEEEENS5_IJNS4_10UnderscoreESX_SX_EEEEENS4_18SM100_TMA_2SM_LOADENS4_14ComposedLayoutINS4_7SwizzleILi3ELi4ELi3EEENS4_18smem_ptr_flag_bitsILi32EEENSS_INS5_IJSB_NSA_ILi32EEEEEENS5_IJS16_SC_EEEEEEEvNS4_8identityENS4_28SM100_TMA_2SM_LOAD_MULTICASTES1A_vS1B_EENS_8epilogue10collective18CollectiveEpilogueINS1E_23Sm100TmaWarpSpecializedILi4ELi2ELi16ELb1ELb0EEEJNS5_IJSG_SF_SG_EEENS5_IJNSS_ISG_SC_EENSS_INS5_IJNSA_ILi16EEENSA_ILi2EEEEEENS5_IJSC_SG_EEEEEEEESI_SJ_SI_SJ_NS1E_6fusion15FusionCallbacksIS1I_NS1R_17LinearCombinationISI_fSI_fLNS_15FloatRoundStyleE2EEES1J_S1Q_JEEENS4_5SM1004TMEM4LOAD26SM100_TMEM_LOAD_32dp32b16xENS4_13SM90_TMA_LOADENS11_INS12_ILi2ELi4ELi3EEES15_NSS_INS5_IJSB_S1L_EEENS5_IJS1L_SC_EEEEEEENS4_39AutoVectorizingCopyWithAssumedAlignmentILi128EEENS4_14SM90_TMA_STOREES26_S28_S28_EEEvvEEEEvNT_6ParamsE --------------------------
	.section	.nv.info._ZN7cutlass13device_kernelINS_4gemm6kernel13GemmUniversalIN4cute5tupleIJiiiiEEENS1_10collective13CollectiveMmaINS1_35MainloopSm100TmaUmmaWarpSpecializedILi6ELi2ELi4ENS5_IJNS4_1CILi8EEENSA_ILi1EEESC_EEEEENS5_IJNSA_ILi128EEESF_NSA_ILi64EEEEEENS_10tfloat32_tENS5_IJlSC_lEEESI_SJ_NS4_8TiledMMAINS4_8MMA_AtomIJNS4_23SM100_MMA_TF32_2x1SM_SSISI_SI_fLi128ELi128ELNS4_4UMMA5MajorE0ELSO_0ELNSN_7ScaleInE0ELSP_0EEEEEENS4_6LayoutINS5_IJSC_SC_SC_EEENS5_IJNSA_ILi0EEESU_SU_EEEEENS5_IJNS4_10UnderscoreESX_SX_EEEEENS4_18SM100_TMA_2SM_LOADENS4_14ComposedLayoutINS4_7SwizzleILi3ELi4ELi3EEENS4_18smem_ptr_flag_bitsILi32EEENSS_INS5_IJSB_NSA_ILi32EEEEEENS5_IJS16_SC_EEEEEEEvNS4_8identityENS4_28SM100_TMA_2SM_LOAD_MULTICASTES1A_vS1B_EENS_8epilogue10collective18CollectiveEpilogueINS1E_23Sm100TmaWarpSpecializedILi4ELi2ELi16ELb1ELb0EEEJNS5_IJSG_SF_SG_EEENS5_IJNSS_ISG_SC_EENSS_INS5_IJNSA_ILi16EEENSA_ILi2EEEEEENS5_IJSC_SG_EEEEEEEESI_SJ_SI_SJ_NS1E_6fusion15FusionCallbacksIS1I_NS1R_17LinearCombinationISI_fSI_fLNS_15FloatRoundStyleE2EEES1J_S1Q_JEEENS4_5SM1004TMEM4LOAD26SM100_TMEM_LOAD_32dp32b16xENS4_13SM90_TMA_LOADENS11_INS12_ILi2ELi4ELi3EEES15_NSS_INS5_IJSB_S1L_EEENS5_IJS1L_SC_EEEEEEENS4_39AutoVectorizingCopyWithAssumedAlignmentILi128EEENS4_14SM90_TMA_STOREES26_S28_S28_EEEvvEEEEvNT_6ParamsE,"",@"SHT_CUDA_INFO"
	.sectionflags	@""
	.align	4


	//----- nvinfo : EIATTR_CUDA_API_VERSION
	.align		4
        /*0000*/ 	.byte	0x04, 0x37
        /*0002*/ 	.short	(.L_31 - .L_30)
.L_30:
        /*0004*/ 	.word	0x00000082


	//----- nvinfo : EIATTR_KPARAM_INFO
	.align		4
.L_31:
        /*0008*/ 	.byte	0x04, 0x17
        /*000a*/ 	.short	(.L_33 - .L_32)
.L_32:
        /*000c*/ 	.word	0x00000000
        /*0010*/ 	.short	0x0000
        /*0012*/ 	.short	0x0000
        /*0014*/ 	.byte	0x00, 0xf0, 0x01, 0x20


	//----- nvinfo : EIATTR_AT_ENTRY_FRAGMENTS
	.align		4
.L_33:
        /*0018*/ 	.byte	0x04, 0x4f
        /*001a*/ 	.short	(.L_35 - .L_34)


	//   ....[0]....
.L_34:
        /*001c*/ 	.word	0x00000007


	//----- nvinfo : EIATTR_RESERVED_SMEM_USED
	.align		4
.L_35:
        /*0020*/ 	.byte	0x01, 0x41
	.zero		2


	//----- nvinfo : EIATTR_SPARSE_MMA_MASK
	.align		4
        /*0024*/ 	.byte	0x03, 0x50
        /*0026*/ 	.short	0x0000


	//----- nvinfo : EIATTR_TCGEN05_2CTA_USED
	.align		4
        /*0028*/ 	.byte	0x01, 0x52
	.zero		2


	//----- nvinfo : EIATTR_MAXREG_COUNT
	.align		4
        /*002c*/ 	.byte	0x03, 0x1b
        /*002e*/ 	.short	0x00ff


	//----- nvinfo : EIATTR_NUM_BARRIERS
	.align		4
        /*0030*/ 	.byte	0x02, 0x4c
        /*0032*/ 	.byte	0x07
	.zero		1


	//----- nvinfo : EIATTR_EXTERNS
	.align		4
        /*0034*/ 	.byte	0x04, 0x0f
        /*0036*/ 	.short	(.L_37 - .L_36)


	//   ....[0]....
	.align		4
.L_36:
        /*0038*/ 	.word	index@(__assertfail)


	//----- nvinfo : EIATTR_MERCURY_ISA_VERSION
	.align		4
.L_37:
        /*003c*/ 	.byte	0x03, 0x5f
        /*003e*/ 	.short	0x0101


	//----- nvinfo : EIATTR_INT_WARP_WIDE_INSTR_OFFSETS
	.align		4
        /*0040*/ 	.byte	0x04, 0x31
        /*0042*/ 	.short	(.L_39 - .L_38)


	//   ....[0]....
.L_38:
        /*0044*/ 	.word	0x00000db0


	//   ....[1]....
        /*0048*/ 	.word	0x00000e50


	//   ....[2]....
        /*004c*/ 	.word	0x00004800


	//   ....[3]....
        /*0050*/ 	.word	0x00004820


	//   ....[4]....
        /*0054*/ 	.word	0x00004850


	//   ....[5]....
        /*0058*/ 	.word	0x00005410


	//   ....[6]....
        /*005c*/ 	.word	0x000054b0


	//   ....[7]....
        /*0060*/ 	.word	0x00005560


	//   ....[8]....
        /*0064*/ 	.word	0x000055e0


	//   ....[9]....
        /*0068*/ 	.word	0x00005690


	//   ....[10]....
        /*006c*/ 	.word	0x00005740


	//   ....[11]....
        /*0070*/ 	.word	0x000057c0


	//   ....[12]....
        /*0074*/ 	.word	0x00005880


	//   ....[13]....
        /*0078*/ 	.word	0x00005940


	//   ....[14]....
        /*007c*/ 	.word	0x000059f0


	//   ....[15]....
        /*0080*/ 	.word	0x00005ae0


	//   ....[16]....
        /*0084*/ 	.word	0x00005bc0


	//----- nvinfo : EIATTR_COOP_GROUP_MASK_REGIDS
	.align		4
.L_39:
        /*0088*/ 	.byte	0x04, 0x29
        /*008a*/ 	.short	(.L_41 - .L_40)


	//   ....[0]....
.L_40:
        /*008c*/ 	.word	0xffffffff


	//   ....[1]....
        /*0090*/ 	.word	0xffffffff


	//   ....[2]....
        /*0094*/ 	.word	0xffffffff


	//   ....[3]....
        /*0098*/ 	.word	0xffffffff


	//   ....[4]....
        /*009c*/ 	.word	0xffffffff


	//   ....[5]....
        /*00a0*/ 	.word	0xffffffff


	//   ....[6]....
        /*00a4*/ 	.word	0xffffffff


	//   ....[7]....
        /*00a8*/ 	.word	0xffffffff


	//   ....[8]....
        /*00ac*/ 	.word	0xffffffff


	//   ....[9]....
        /*00b0*/ 	.word	0xffffffff


	//   ....[10]....
        /*00b4*/ 	.word	0xffffffff


	//   ....[11]....
        /*00b8*/ 	.word	0xffffffff


	//   ....[12]....
        /*00bc*/ 	.word	0xffffffff


	//   ....[13]....
        /*00c0*/ 	.word	0xffffffff


	//----- nvinfo : EIATTR_COOP_GROUP_INSTR_OFFSETS
	.align		4
.L_41:
        /*00c4*/ 	.byte	0x04, 0x28
        /*00c6*/ 	.short	(.L_43 - .L_42)


	//   ....[0]....
.L_42:
        /*00c8*/ 	.word	0x000000b0


	//   ....[1]....
        /*00cc*/ 	.word	0x00000520


	//   ....[2]....
        /*00d0*/ 	.word	0x00000720


	//   ....[3]....
        /*00d4*/ 	.word	0x000008b0


	//   ....[4]....
        /*00d8*/ 	.word	0x000009a0


	//   ....[5]....
        /*00dc*/ 	.word	0x00000b00


	//   ....[6]....
        /*00e0*/ 	.word	0x00000c90


	//   ....[7]....
        /*00e4*/ 	.word	0x00000ed0


	//   ....[8]....
        /*00e8*/ 	.word	0x00002450


	//   ....[9]....
        /*00ec*/ 	.word	0x00003420


	//   ....[10]....
        /*00f0*/ 	.word	0x000038f0


	//   ....[11]....
        /*00f4*/ 	.word	0x00003920


	//   ....[12]....
        /*00f8*/ 	.word	0x00004700


	//   ....[13]....
        /*00fc*/ 	.word	0x00004910


	//----- nvinfo : EIATTR_VRC_CTA_INIT_COUNT
	.align		4
.L_43:
        /*0100*/ 	.byte	0x02, 0x4a
        /*0102*/ 	.byte	0x80
	.zero		1


	//----- nvinfo : EIATTR_SYSCALL_OFFSETS
	.align		4
        /*0104*/ 	.byte	0x04, 0x46
        /*0106*/ 	.short	(.L_45 - .L_44)


	//   ....[0]....
.L_44:
        /*0108*/ 	.word	0x00006770


	//   ....[1]....
        /*010c*/ 	.word	0x00006860


	//   ....[2]....
        /*0110*/ 	.word	0x00007030


	//   ....[3]....
        /*0114*/ 	.word	0x00007a00


	//   ....[4]....
        /*0118*/ 	.word	0x000083b0


	//   ....[5]....
        /*011c*/ 	.word	0x00008d60


	//----- nvinfo : EIATTR_MBARRIER_INSTR_OFFSETS
	.align		4
.L_45:
        /*0120*/ 	.byte	0x04, 0x39
        /*0122*/ 	.short	(.L_47 - .L_46)


	//   ....[0]....
.L_46:
        /*0124*/ 	.word	0x00000650
        /*0128*/ 	.word	0x000000ff
        /*012c*/ 	.word	0x00000000
        /*0130*/ 	.short	0x0100
        /*0132*/ 	.byte	0x04
	.zero		1


	//   ....[1]....
        /*0134*/ 	.word	0x00000660
        /*0138*/ 	.word	0x000000ff
        /*013c*/ 	.word	0x00000030
        /*0140*/ 	.short	0x0100
        /*0142*/ 	.byte	0x04
	.zero		1


	//   ....[2]....
        /*0144*/ 	.word	0x00000670
        /*0148*/ 	.word	0x000000ff
        /*014c*/ 	.word	0x00000008
        /*0150*/ 	.short	0x0100
        /*0152*/ 	.byte	0x04
	.zero		1


	//   ....[3]....
        /*0154*/ 	.word	0x00000680
        /*0158*/ 	.word	0x000000ff
        /*015c*/ 	.word	0x00000038
        /*0160*/ 	.short	0x0100
        /*0162*/ 	.byte	0x04
	.zero		1


	//   ....[4]....
        /*0164*/ 	.word	0x00000690
        /*0168*/ 	.word	0x000000ff
        /*016c*/ 	.word	0x00000010
        /*0170*/ 	.short	0x0100
        /*0172*/ 	.byte	0x04
	.zero		1


	//   ....[5]....
        /*0174*/ 	.word	0x000006a0
        /*0178*/ 	.word	0x000000ff
        /*017c*/ 	.word	0x00000040
        /*0180*/ 	.short	0x0100
        /*0182*/ 	.byte	0x04
	.zero		1


	//   ....[6]....
        /*0184*/ 	.word	0x000006b0
        /*0188*/ 	.word	0x000000ff
        /*018c*/ 	.word	0x00000018
        /*0190*/ 	.short	0x0100
        /*0192*/ 	.byte	0x04
	.zero		1


	//   ....[7]....
        /*0194*/ 	.word	0x000006c0
        /*0198*/ 	.word	0x000000ff
        /*019c*/ 	.word	0x00000048
        /*01a0*/ 	.short	0x0100
        /*01a2*/ 	.byte	0x04
	.zero		1


	//   ....[8]....
        /*01a4*/ 	.word	0x000006d0
        /*01a8*/ 	.word	0x000000ff
        /*01ac*/ 	.word	0x00000020
        /*01b0*/ 	.short	0x0100
        /*01b2*/ 	.byte	0x04
	.zero		1


	//   ....[9]....
        /*01b4*/ 	.word	0x000006e0
        /*01b8*/ 	.word	0x000000ff
        /*01bc*/ 	.word	0x00000050
        /*01c0*/ 	.short	0x0100
        /*01c2*/ 	.byte	0x04
	.zero		1


	//   ....[10]....
        /*01c4*/ 	.word	0x000006f0
        /*01c8*/ 	.word	0x000000ff
        /*01cc*/ 	.word	0x00000028
        /*01d0*/ 	.short	0x0100
        /*01d2*/ 	.byte	0x04
	.zero		1


	//   ....[11]....
        /*01d4*/ 	.word	0x00000700
        /*01d8*/ 	.word	0x000000ff
        /*01dc*/ 	.word	0x00000058
        /*01e0*/ 	.short	0x0100
        /*01e2*/ 	.byte	0x04
	.zero		1


	//   ....[12]....
        /*01e4*/ 	.word	0x00000820
        /*01e8*/ 	.word	0x000000ff
        /*01ec*/ 	.word	0x00000060
        /*01f0*/ 	.short	0x0100
        /*01f2*/ 	.byte	0x04
	.zero		1


	//   ....[13]....
        /*01f4*/ 	.word	0x00000830
        /*01f8*/ 	.word	0x000000ff
        /*01fc*/ 	.word	0x00000080
        /*0200*/ 	.short	0x0100
        /*0202*/ 	.byte	0x04
	.zero		1


	//   ....[14]....
        /*0204*/ 	.word	0x00000840
        /*0208*/ 	.word	0x000000ff
        /*020c*/ 	.word	0x00000068
        /*0210*/ 	.short	0x0100
        /*0212*/ 	.byte	0x04
	.zero		1


	//   ....[15]....
        /*0214*/ 	.word	0x00000850
        /*0218*/ 	.word	0x000000ff
        /*021c*/ 	.word	0x00000088
        /*0220*/ 	.short	0x0100
        /*0222*/ 	.byte	0x04
	.zero		1


	//   ....[16]....
        /*0224*/ 	.word	0x00000860
        /*0228*/ 	.word	0x000000ff
        /*022c*/ 	.word	0x00000070
        /*0230*/ 	.short	0x0100
        /*0232*/ 	.byte	0x04
	.zero		1


	//   ....[17]....
        /*0234*/ 	.word	0x00000870
        /*0238*/ 	.word	0x000000ff
        /*023c*/ 	.word	0x00000090
        /*0240*/ 	.short	0x0100
        /*0242*/ 	.byte	0x04
	.zero		1


	//   ....[18]....
        /*0244*/ 	.word	0x00000880
        /*0248*/ 	.word	0x000000ff
        /*024c*/ 	.word	0x00000078
        /*0250*/ 	.short	0x0100
        /*0252*/ 	.byte	0x04
	.zero		1


	//   ....[19]....
        /*0254*/ 	.word	0x00000890
        /*0258*/ 	.word	0x000000ff
        /*025c*/ 	.word	0x00000098
        /*0260*/ 	.short	0x0100
        /*0262*/ 	.byte	0x04
	.zero		1


	//   ....[20]....
        /*0264*/ 	.word	0x00000970
        /*0268*/ 	.word	0x000000ff
        /*026c*/ 	.word	0x000000a0
        /*0270*/ 	.short	0x0100
        /*0272*/ 	.byte	0x06
	.zero		1


	//   ....[21]....
        /*0274*/ 	.word	0x00000980
        /*0278*/ 	.word	0x000000ff
        /*027c*/ 	.word	0x000000a8
        /*0280*/ 	.short	0x0100
        /*0282*/ 	.byte	0x06
	.zero		1


	//   ....[22]....
        /*0284*/ 	.word	0x00000ab0
        /*0288*/ 	.word	0x000000ff
        /*028c*/ 	.word	0x000000b0
        /*0290*/ 	.short	0x0100
        /*0292*/ 	.byte	0x06
	.zero		1


	//   ....[23]....
        /*0294*/ 	.word	0x00000ac0
        /*0298*/ 	.word	0x000000ff
        /*029c*/ 	.word	0x000000c0
        /*02a0*/ 	.short	0x0100
        /*02a2*/ 	.byte	0x06
	.zero		1


	//   ....[24]....
        /*02a4*/ 	.word	0x00000ad0
        /*02a8*/ 	.word	0x000000ff
        /*02ac*/ 	.word	0x000000b8
        /*02b0*/ 	.short	0x0100
        /*02b2*/ 	.byte	0x06
	.zero		1


	//   ....[25]....
        /*02b4*/ 	.word	0x00000ae0
        /*02b8*/ 	.word	0x000000ff
        /*02bc*/ 	.word	0x000000c8
        /*02c0*/ 	.short	0x0100
        /*02c2*/ 	.byte	0x06
	.zero		1


	//   ....[26]....
        /*02c4*/ 	.word	0x00000c00
        /*02c8*/ 	.word	0x000000ff
        /*02cc*/ 	.word	0x000000d0
        /*02d0*/ 	.short	0x0100
        /*02d2*/ 	.byte	0x04
	.zero		1


	//   ....[27]....
        /*02d4*/ 	.word	0x00000c10
        /*02d8*/ 	.word	0x000000ff
        /*02dc*/ 	.word	0x000000f0
        /*02e0*/ 	.short	0x0100
        /*02e2*/ 	.byte	0x04
	.zero		1


	//   ....[28]....
        /*02e4*/ 	.word	0x00000c20
        /*02e8*/ 	.word	0x000000ff
        /*02ec*/ 	.word	0x000000d8
        /*02f0*/ 	.short	0x0100
        /*02f2*/ 	.byte	0x04
	.zero		1


	//   ....[29]....
        /*02f4*/ 	.word	0x00000c30
        /*02f8*/ 	.word	0x000000ff
        /*02fc*/ 	.word	0x000000f8
        /*0300*/ 	.short	0x0100
        /*0302*/ 	.byte	0x04
	.zero		1


	//   ....[30]....
        /*0304*/ 	.word	0x00000c40
        /*0308*/ 	.word	0x000000ff
        /*030c*/ 	.word	0x000000e0
        /*0310*/ 	.short	0x0100
        /*0312*/ 	.byte	0x04
	.zero		1


	//   ....[31]....
        /*0314*/ 	.word	0x00000c50
        /*0318*/ 	.word	0x000000ff
        /*031c*/ 	.word	0x00000100
        /*0320*/ 	.short	0x0100
        /*0322*/ 	.byte	0x04
	.zero		1


	//   ....[32]....
        /*0324*/ 	.word	0x00000c60
        /*0328*/ 	.word	0x000000ff
        /*032c*/ 	.word	0x000000e8
        /*0330*/ 	.short	0x0100
        /*0332*/ 	.byte	0x04
	.zero		1


	//   ....[33]....
        /*0334*/ 	.word	0x00000c70
        /*0338*/ 	.word	0x000000ff
        /*033c*/ 	.word	0x00000108
        /*0340*/ 	.short	0x0100
        /*0342*/ 	.byte	0x04
	.zero		1


	//   ....[34]....
        /*0344*/ 	.word	0x00000d60
        /*0348*/ 	.word	0x000000ff
        /*034c*/ 	.word	0x00000110
        /*0350*/ 	.short	0x0100
        /*0352*/ 	.byte	0x04
	.zero		1


	//   ....[35]....
        /*0354*/ 	.word	0x00000d70
        /*0358*/ 	.word	0x000000ff
        /*035c*/ 	.word	0x00000120
        /*0360*/ 	.short	0x0100
        /*0362*/ 	.byte	0x04
	.zero		1


	//   ....[36]....
        /*0364*/ 	.word	0x00000d80
        /*0368*/ 	.word	0x000000ff
        /*036c*/ 	.word	0x00000118
        /*0370*/ 	.short	0x0100
        /*0372*/ 	.byte	0x04
	.zero		1


	//   ....[37]....
        /*0374*/ 	.word	0x00000d90
        /*0378*/ 	.word	0x000000ff
        /*037c*/ 	.word	0x00000128
        /*0380*/ 	.short	0x0100
        /*0382*/ 	.byte	0x04
	.zero		1


	//   ....[38]....
        /*0384*/ 	.word	0x00000e90
        /*0388*/ 	.word	0x000000ff
        /*038c*/ 	.word	0x00000130
        /*0390*/ 	.short	0x0100
        /*0392*/ 	.byte	0x06
	.zero		1


	//   ....[39]....
        /*0394*/ 	.word	0x00001ab0
        /*0398*/ 	.word	0x00000003
        /*039c*/ 	.word	0x00000120
        /*03a0*/ 	.short	0x010a
        /*03a2*/ 	.byte	0xff
	.zero		1


	//   ....[40]....
        /*03a4*/ 	.word	0x00001ae0
        /*03a8*/ 	.word	0x00000003
        /*03ac*/ 	.word	0x00000110
        /*03b0*/ 	.short	0x0101
        /*03b2*/ 	.byte	0xff
	.zero		1


	//   ....[41]....
        /*03b4*/ 	.word	0x00001ba0
        /*03b8*/ 	.word	0x000000ff
        /*03bc*/ 	.word	0x00000030
        /*03c0*/ 	.short	0x010a
        /*03c2*/ 	.byte	0x04
	.zero		1


	//   ....[42]....
        /*03c4*/ 	.word	0x00001c60
        /*03c8*/ 	.word	0x000000ff
        /*03cc*/ 	.word	0x00000030
        /*03d0*/ 	.short	0x010a
        /*03d2*/ 	.byte	0x21
	.zero		1


	//   ....[43]....
        /*03d4*/ 	.word	0x00001e10
        /*03d8*/ 	.word	0x000000ff
        /*03dc*/ 	.word	0x00000030
        /*03e0*/ 	.short	0x010a
        /*03e2*/ 	.byte	0x05
	.zero		1


	//   ....[44]....
        /*03e4*/ 	.word	0x00001ff0
        /*03e8*/ 	.word	0x000000ff
        /*03ec*/ 	.word	0x000000a8
        /*03f0*/ 	.short	0x0101
        /*03f2*/ 	.byte	0x0e
	.zero		1


	//   ....[45]....
        /*03f4*/ 	.word	0x00002010
        /*03f8*/ 	.word	0x000000ff
        /*03fc*/ 	.word	0x00000030
        /*0400*/ 	.short	0x010a
        /*0402*/ 	.byte	0x04
	.zero		1


	//   ....[46]....
        /*0404*/ 	.word	0x00002090
        /*0408*/ 	.word	0x000000ff
        /*040c*/ 	.word	0x00000030
        /*0410*/ 	.short	0x010a
        /*0412*/ 	.byte	0x07
	.zero		1


	//   ....[47]....
        /*0414*/ 	.word	0x000021d0
        /*0418*/ 	.word	0x000000ff
        /*041c*/ 	.word	0x00000030
        /*0420*/ 	.short	0x010a
        /*0422*/ 	.byte	0x04
	.zero		1


	//   ....[48]....
        /*0424*/ 	.word	0x00002480
        /*0428*/ 	.word	0x00000003
        /*042c*/ 	.word	0x000000b0
        /*0430*/ 	.short	0x010a
        /*0432*/ 	.byte	0xff
	.zero		1


	//   ....[49]....
        /*0434*/ 	.word	0x000025d0
        /*0438*/ 	.word	0x00000000
        /*043c*/ 	.word	0x00000000
        /*0440*/ 	.short	0x0101
        /*0442*/ 	.byte	0xff
	.zero		1


	//   ....[50]....
        /*0444*/ 	.word	0x00002b80
        /*0448*/ 	.word	0x000000ff
        /*044c*/ 	.word	0x00000000
        /*0450*/ 	.short	0x010a
        /*0452*/ 	.byte	0x04
	.zero		1


	//   ....[51]....
        /*0454*/ 	.word	0x00002c10
        /*0458*/ 	.word	0x000000ff
        /*045c*/ 	.word	0x00000000
        /*0460*/ 	.short	0x010a
        /*0462*/ 	.byte	0x05
	.zero		1


	//   ....[52]....
        /*0464*/ 	.word	0x00002ca0
        /*0468*/ 	.word	0x000000ff
        /*046c*/ 	.word	0x00000000
        /*0470*/ 	.short	0x010a
        /*0472*/ 	.byte	0x05
	.zero		1


	//   ....[53]....
        /*0474*/ 	.word	0x00002d30
        /*0478*/ 	.word	0x000000ff
        /*047c*/ 	.word	0x00000000
        /*0480*/ 	.short	0x010a
        /*0482*/ 	.byte	0x05
	.zero		1


	//   ....[54]....
        /*0484*/ 	.word	0x00002dc0
        /*0488*/ 	.word	0x000000ff
        /*048c*/ 	.word	0x00000000
        /*0490*/ 	.short	0x010a
        /*0492*/ 	.byte	0x05
	.zero		1


	//   ....[55]....
        /*0494*/ 	.word	0x00002e60
        /*0498*/ 	.word	0x00000000
        /*049c*/ 	.word	0x00000000
        /*04a0*/ 	.short	0x010a
        /*04a2*/ 	.byte	0xff
	.zero		1


	//   ....[56]....
        /*04a4*/ 	.word	0x00002f80
        /*04a8*/ 	.word	0x00000002
        /*04ac*/ 	.word	0x00000110
        /*04b0*/ 	.short	0x010a
        /*04b2*/ 	.byte	0xff
	.zero		1


	//   ....[57]....
        /*04b4*/ 	.word	0x00002fe0
        /*04b8*/ 	.word	0x00000004
        /*04bc*/ 	.word	0x00000000
        /*04c0*/ 	.short	0x0101
        /*04c2*/ 	.byte	0xff
	.zero		1


	//   ....[58]....
        /*04c4*/ 	.word	0x00003000
        /*04c8*/ 	.word	0x000000ff
        /*04cc*/ 	.word	0x000000c0
        /*04d0*/ 	.short	0x010a
        /*04d2*/ 	.byte	0x04
	.zero		1


	//   ....[59]....
        /*04d4*/ 	.word	0x00003120
        /*04d8*/ 	.word	0x00000002
        /*04dc*/ 	.word	0x000000b0
        /*04e0*/ 	.short	0x010a
        /*04e2*/ 	.byte	0xff
	.zero		1


	//   ....[60]....
        /*04e4*/ 	.word	0x00003230
        /*04e8*/ 	.word	0x00000002
        /*04ec*/ 	.word	0x00000000
        /*04f0*/ 	.short	0x0101
        /*04f2*/ 	.byte	0xff
	.zero		1


	//   ....[61]....
        /*04f4*/ 	.word	0x000032c0
        /*04f8*/ 	.word	0x000000ff
        /*04fc*/ 	.word	0x000000c0
        /*0500*/ 	.short	0x0106
        /*0502*/ 	.byte	0x04
	.zero		1


	//   ....[62]....
        /*0504*/ 	.word	0x000032e0
        /*0508*/ 	.word	0x000000ff
        /*050c*/ 	.word	0x000000c0
        /*0510*/ 	.short	0x010a
        /*0512*/ 	.byte	0x04
	.zero		1


	//   ....[63]....
        /*0514*/ 	.word	0x00003370
        /*0518*/ 	.word	0x000000ff
        /*051c*/ 	.word	0x000000c0
        /*0520*/ 	.short	0x0106
        /*0522*/ 	.byte	0x07
	.zero		1


	//   ....[64]....
        /*0524*/ 	.word	0x000033b0
        /*0528*/ 	.word	0x00000000
        /*052c*/ 	.word	0x000000c0
        /*0530*/ 	.short	0x010a
        /*0532*/ 	.byte	0xff
	.zero		1


	//   ....[65]....
        /*0534*/ 	.word	0x000035f0
        /*0538*/ 	.word	0x000000ff
        /*053c*/ 	.word	0x00000008
        /*0540*/ 	.short	0x010a
        /*0542*/ 	.byte	0x05
	.zero		1


	//   ....[66]....
        /*0544*/ 	.word	0x00003610
        /*0548*/ 	.word	0x000000ff
        /*054c*/ 	.word	0x00000008
        /*0550*/ 	.short	0x010a
        /*0552*/ 	.byte	0x05
	.zero		1


	//   ....[67]....
        /*0554*/ 	.word	0x000037a0
        /*0558*/ 	.word	0x000000ff
        /*055c*/ 	.word	0x00000008
        /*0560*/ 	.short	0x010a
        /*0562*/ 	.byte	0x05
	.zero		1


	//   ....[68]....
        /*0564*/ 	.word	0x000037c0
        /*0568*/ 	.word	0x000000ff
        /*056c*/ 	.word	0x00000008
        /*0570*/ 	.short	0x010a
        /*0572*/ 	.byte	0x05
	.zero		1


	//   ....[69]....
        /*0574*/ 	.word	0x00003880
        /*0578*/ 	.word	0x000000ff
        /*057c*/ 	.word	0x00000000
        /*0580*/ 	.short	0x0101
        /*0582*/ 	.byte	0x04
	.zero		1


	//   ....[70]....
        /*0584*/ 	.word	0x00003c40
        /*0588*/ 	.word	0x00000000
        /*058c*/ 	.word	0x000000b0
        /*0590*/ 	.short	0x010a
        /*0592*/ 	.byte	0xff
	.zero		1


	//   ....[71]....
        /*0594*/ 	.word	0x00003d00
        /*0598*/ 	.word	0x00000000
        /*059c*/ 	.word	0x00000000
        /*05a0*/ 	.short	0x0101
        /*05a2*/ 	.byte	0xff
	.zero		1


	//   ....[72]....
        /*05a4*/ 	.word	0x00003dc0
        /*05a8*/ 	.word	0x000000ff
        /*05ac*/ 	.word	0x00000000
        /*05b0*/ 	.short	0x010a
        /*05b2*/ 	.byte	0x04
	.zero		1


	//   ....[73]....
        /*05b4*/ 	.word	0x00003dd0
        /*05b8*/ 	.word	0x000000ff
        /*05bc*/ 	.word	0x000000f0
        /*05c0*/ 	.short	0x010a
        /*05c2*/ 	.byte	0x2e
	.zero		1


	//   ....[74]....
        /*05c4*/ 	.word	0x00003e80
        /*05c8*/ 	.word	0x000000ff
        /*05cc*/ 	.word	0x00000000
        /*05d0*/ 	.short	0x010a
        /*05d2*/ 	.byte	0x07
	.zero		1


	//   ....[75]....
        /*05d4*/ 	.word	0x00003fb0
        /*05d8*/ 	.word	0x000000ff
        /*05dc*/ 	.word	0x00000000
        /*05e0*/ 	.short	0x010a
        /*05e2*/ 	.byte	0x04
	.zero		1


	//   ....[76]....
        /*05e4*/ 	.word	0x000043f0
        /*05e8*/ 	.word	0x000000ff
        /*05ec*/ 	.word	0x00000000
        /*05f0*/ 	.short	0x010a
        /*05f2*/ 	.byte	0x04
	.zero		1


	//   ....[77]....
        /*05f4*/ 	.word	0x00004480
        /*05f8*/ 	.word	0x000000ff
        /*05fc*/ 	.word	0x00000000
        /*0600*/ 	.short	0x010a
        /*0602*/ 	.byte	0x05
	.zero		1


	//   ....[78]....
        /*0604*/ 	.word	0x00004510
        /*0608*/ 	.word	0x000000ff
        /*060c*/ 	.word	0x00000000
        /*0610*/ 	.short	0x010a
        /*0612*/ 	.byte	0x05
	.zero		1


	//   ....[79]....
        /*0614*/ 	.word	0x000045b0
        /*0618*/ 	.word	0x00000000
        /*061c*/ 	.word	0x00000000
        /*0620*/ 	.short	0x010a
        /*0622*/ 	.byte	0xff
	.zero		1


	//   ....[80]....
        /*0624*/ 	.word	0x000045f0
        /*0628*/ 	.word	0x00000000
        /*062c*/ 	.word	0x00000000
        /*0630*/ 	.short	0x010a
        /*0632*/ 	.byte	0xff
	.zero		1


	//   ....[81]....
        /*0634*/ 	.word	0x00004660
        /*0638*/ 	.word	0x000000ff
        /*063c*/ 	.word	0x00000000
        /*0640*/ 	.short	0x0101
        /*0642*/ 	.byte	0x04
	.zero		1


	//   ....[82]....
        /*0644*/ 	.word	0x000046a0
        /*0648*/ 	.word	0x000000ff
        /*064c*/ 	.word	0x00000130
        /*0650*/ 	.short	0x010a
        /*0652*/ 	.byte	0x29
	.zero		1


	//   ....[83]....
        /*0654*/ 	.word	0x000046f0
        /*0658*/ 	.word	0x000000ff
        /*065c*/ 	.word	0x00000000
        /*0660*/ 	.short	0x0101
        /*0662*/ 	.byte	0x04
	.zero		1


	//   ....[84]....
        /*0664*/ 	.word	0x00004bd0
        /*0668*/ 	.word	0x00000008
        /*066c*/ 	.word	0x000000b0
        /*0670*/ 	.short	0x010a
        /*0672*/ 	.byte	0xff
	.zero		1


	//   ....[85]....
        /*0674*/ 	.word	0x00004d40
        /*0678*/ 	.word	0x00000000
        /*067c*/ 	.word	0x00000000
        /*0680*/ 	.short	0x0101
        /*0682*/ 	.byte	0xff
	.zero		1


	//   ....[86]....
        /*0684*/ 	.word	0x00005220
        /*0688*/ 	.word	0x000000ff
        /*068c*/ 	.word	0x000000a8
        /*0690*/ 	.short	0x010a
        /*0692*/ 	.byte	0x15
	.zero		1


	//   ....[87]....
        /*0694*/ 	.word	0x000053b0
        /*0698*/ 	.word	0x000000ff
        /*069c*/ 	.word	0x00000080
        /*06a0*/ 	.short	0x010a
        /*06a2*/ 	.byte	0x15
	.zero		1


	//   ....[88]....
        /*06a4*/ 	.word	0x00005580
        /*06a8*/ 	.word	0x000000ff
        /*06ac*/ 	.word	0x00000060
        /*06b0*/ 	.short	0x010b
        /*06b2*/ 	.byte	0x15
	.zero		1


	//   ....[89]....
        /*06b4*/ 	.word	0x000055a0
        /*06b8*/ 	.word	0x000000ff
        /*06bc*/ 	.word	0x00000000
        /*06c0*/ 	.short	0x0101
        /*06c2*/ 	.byte	0x04
	.zero		1


	//   ....[90]....
        /*06c4*/ 	.word	0x000055b0
        /*06c8*/ 	.word	0x000000ff
        /*06cc*/ 	.word	0x00000088
        /*06d0*/ 	.short	0x010a
        /*06d2*/ 	.byte	0x15
	.zero		1


	//   ....[91]....
        /*06d4*/ 	.word	0x00005760
        /*06d8*/ 	.word	0x000000ff
        /*06dc*/ 	.word	0x00000068
        /*06e0*/ 	.short	0x010b
        /*06e2*/ 	.byte	0x15
	.zero		1


	//   ....[92]....
        /*06e4*/ 	.word	0x00005780
        /*06e8*/ 	.word	0x000000ff
        /*06ec*/ 	.word	0x00000000
        /*06f0*/ 	.short	0x0101
        /*06f2*/ 	.byte	0x04
	.zero		1


	//   ....[93]....
        /*06f4*/ 	.word	0x00005790
        /*06f8*/ 	.word	0x000000ff
        /*06fc*/ 	.word	0x00000090
        /*0700*/ 	.short	0x010a
        /*0702*/ 	.byte	0x15
	.zero		1


	//   ....[94]....
        /*0704*/ 	.word	0x00005960
        /*0708*/ 	.word	0x000000ff
        /*070c*/ 	.word	0x00000070
        /*0710*/ 	.short	0x010b
        /*0712*/ 	.byte	0x15
	.zero		1


	//   ....[95]....
        /*0714*/ 	.word	0x00005980
        /*0718*/ 	.word	0x000000ff
        /*071c*/ 	.word	0x00000000
        /*0720*/ 	.short	0x0101
        /*0722*/ 	.byte	0x04
	.zero		1


	//   ....[96]....
        /*0724*/ 	.word	0x00005990
        /*0728*/ 	.word	0x000000ff
        /*072c*/ 	.word	0x00000098
        /*0730*/ 	.short	0x010a
        /*0732*/ 	.byte	0x15
	.zero		1


	//   ....[97]....
        /*0734*/ 	.word	0x00005be0
        /*0738*/ 	.word	0x000000ff
        /*073c*/ 	.word	0x00000078
        /*0740*/ 	.short	0x010b
        /*0742*/ 	.byte	0x15
	.zero		1


	//   ....[98]....
        /*0744*/ 	.word	0x00005bf0
        /*0748*/ 	.word	0x000000ff
        /*074c*/ 	.word	0x00000000
        /*0750*/ 	.short	0x0101
        /*0752*/ 	.byte	0x27
	.zero		1


	//   ....[99]....
        /*0754*/ 	.word	0x00005c20
        /*0758*/ 	.word	0x000000ff
        /*075c*/ 	.word	0x00000080
        /*0760*/ 	.short	0x010a
        /*0762*/ 	.byte	0x15
	.zero		1


	//   ....[100]....
        /*0764*/ 	.word	0x00005c40
        /*0768*/ 	.word	0x000000ff
        /*076c*/ 	.word	0x00000088
        /*0770*/ 	.short	0x010a
        /*0772*/ 	.byte	0x15
	.zero		1


	//   ....[101]....
        /*0774*/ 	.word	0x00005c60
        /*0778*/ 	.word	0x000000ff
        /*077c*/ 	.word	0x00000090
        /*0780*/ 	.short	0x010a
        /*0782*/ 	.byte	0x15
	.zero		1


	//   ....[102]....
        /*0784*/ 	.word	0x00005ca0
        /*0788*/ 	.word	0x00000000
        /*078c*/ 	.word	0x00000098
        /*0790*/ 	.short	0x010a
        /*0792*/ 	.byte	0xff
	.zero		1


	//   ....[103]....
        /*0794*/ 	.word	0x00006000
        /*0798*/ 	.word	0x00000003
        /*079c*/ 	.word	0x000000b0
        /*07a0*/ 	.short	0x010a
        /*07a2*/ 	.byte	0xff
	.zero		1


	//   ....[104]....
        /*07a4*/ 	.word	0x00006180
        /*07a8*/ 	.word	0x00000000
        /*07ac*/ 	.word	0x00000000
        /*07b0*/ 	.short	0x0101
        /*07b2*/ 	.byte	0xff
	.zero		1


	//   ....[105]....
        /*07b4*/ 	.word	0x00006cf0
        /*07b8*/ 	.word	0x000000ff
        /*07bc*/ 	.word	0x00000060
        /*07c0*/ 	.short	0x010a
        /*07c2*/ 	.byte	0x2b
	.zero		1


	//   ....[106]....
        /*07c4*/ 	.word	0x00006d30
        /*07c8*/ 	.word	0x0000004b
        /*07cc*/ 	.word	0x000000d0
        /*07d0*/ 	.short	0x010a
        /*07d2*/ 	.byte	0xff
	.zero		1


	//   ....[107]....
        /*07d4*/ 	.word	0x00006e20
        /*07d8*/ 	.word	0x000000ff
        /*07dc*/ 	.word	0x00000060
        /*07e0*/ 	.short	0x010a
        /*07e2*/ 	.byte	0x2b
	.zero		1


	//   ....[108]....
        /*07e4*/ 	.word	0x00006f10
        /*07e8*/ 	.word	0x0000004b
        /*07ec*/ 	.word	0x000000d0
        /*07f0*/ 	.short	0x010a
        /*07f2*/ 	.byte	0xff
	.zero		1


	//   ....[109]....
        /*07f4*/ 	.word	0x00007730
        /*07f8*/ 	.word	0x00000000
        /*07fc*/ 	.word	0x00000000
        /*0800*/ 	.short	0x0101
        /*0802*/ 	.byte	0xff
	.zero		1


	//   ....[110]....
        /*0804*/ 	.word	0x00007740
        /*0808*/ 	.word	0x00000003
        /*080c*/ 	.word	0x00000060
        /*0810*/ 	.short	0x010a
        /*0812*/ 	.byte	0xff
	.zero		1


	//   ....[111]....
        /*0814*/ 	.word	0x00007820
        /*0818*/ 	.word	0x00000003
        /*081c*/ 	.word	0x00000060
        /*0820*/ 	.short	0x010a
        /*0822*/ 	.byte	0xff
	.zero		1


	//   ....[112]....
        /*0824*/ 	.word	0x000080e0
        /*0828*/ 	.word	0x0000004d
        /*082c*/ 	.word	0x00000000
        /*0830*/ 	.short	0x0101
        /*0832*/ 	.byte	0xff
	.zero		1


	//   ....[113]....
        /*0834*/ 	.word	0x00008100
        /*0838*/ 	.word	0x00000000
        /*083c*/ 	.word	0x00000060
        /*0840*/ 	.short	0x010a
        /*0842*/ 	.byte	0xff
	.zero		1


	//   ....[114]....
        /*0844*/ 	.word	0x000081d0
        /*0848*/ 	.word	0x00000000
        /*084c*/ 	.word	0x00000060
        /*0850*/ 	.short	0x010a
        /*0852*/ 	.byte	0xff
	.zero		1


	//   ....[115]....
        /*0854*/ 	.word	0x00008a90
        /*0858*/ 	.word	0x0000004d
        /*085c*/ 	.word	0x00000000
        /*0860*/ 	.short	0x0101
        /*0862*/ 	.byte	0xff
	.zero		1


	//   ....[116]....
        /*0864*/ 	.word	0x00008ab0
        /*0868*/ 	.word	0x00000000
        /*086c*/ 	.word	0x00000060
        /*0870*/ 	.short	0x010a
        /*0872*/ 	.byte	0xff
	.zero		1


	//   ....[117]....
        /*0874*/ 	.word	0x00008b80
        /*0878*/ 	.word	0x00000000
        /*087c*/ 	.word	0x00000060
        /*0880*/ 	.short	0x010a
        /*0882*/ 	.byte	0xff
	.zero		1


	//   ....[118]....
        /*0884*/ 	.word	0x00008e90
        /*0888*/ 	.word	0x0000004b
        /*088c*/ 	.word	0x00000000
        /*0890*/ 	.short	0x0101
        /*0892*/ 	.byte	0xff
	.zero		1


	//   ....[119]....
        /*0894*/ 	.word	0x00009490
        /*0898*/ 	.word	0x00000002
        /*089c*/ 	.word	0x00000000
        /*08a0*/ 	.short	0x0101
        /*08a2*/ 	.byte	0xff
	.zero		1


	//   ....[120]....
        /*08a4*/ 	.word	0x00009720
        /*08a8*/ 	.word	0x000000ff
        /*08ac*/ 	.word	0x00000000
        /*08b0*/ 	.short	0x0101
        /*08b2*/ 	.byte	0x04
	.zero		1


	//   ....[121]....
        /*08b4*/ 	.word	0x00009740
        /*08b8*/ 	.word	0x00000003
        /*08bc*/ 	.word	0x00000120
        /*08c0*/ 	.short	0x010a
        /*08c2*/ 	.byte	0xff
	.zero		1


	//   ....[122]....
        /*08c4*/ 	.word	0x000097a0
        /*08c8*/ 	.word	0x00000000
        /*08cc*/ 	.word	0x00000030
        /*08d0*/ 	.short	0x010a
        /*08d2*/ 	.byte	0xff
	.zero		1


	//   ....[123]....
        /*08d4*/ 	.word	0x00009800
        /*08d8*/ 	.word	0x00000000
        /*08dc*/ 	.word	0x00000030
        /*08e0*/ 	.short	0x010a
        /*08e2*/ 	.byte	0xff
	.zero		1


	//   ....[124]....
        /*08e4*/ 	.word	0x00009850
        /*08e8*/ 	.word	0x00000003
        /*08ec*/ 	.word	0x000000b0
        /*08f0*/ 	.short	0x010a
        /*08f2*/ 	.byte	0xff
	.zero		1


	//   ....[125]....
        /*08f4*/ 	.word	0x000098b0
        /*08f8*/ 	.word	0x00000000
        /*08fc*/ 	.word	0x00000000
        /*0900*/ 	.short	0x010a
        /*0902*/ 	.byte	0xff
	.zero		1


	//   ....[126]....
        /*0904*/ 	.word	0x00009910
        /*0908*/ 	.word	0x00000000
        /*090c*/ 	.word	0x00000000
        /*0910*/ 	.short	0x010a
        /*0912*/ 	.byte	0xff
	.zero		1


	//   ....[127]....
        /*0914*/ 	.word	0x00009970
        /*0918*/ 	.word	0x00000000
        /*091c*/ 	.word	0x00000000
        /*0920*/ 	.short	0x010a
        /*0922*/ 	.byte	0xff
	.zero		1


	//   ....[128]....
        /*0924*/ 	.word	0x000099d0
        /*0928*/ 	.word	0x00000000
        /*092c*/ 	.word	0x00000000
        /*0930*/ 	.short	0x010a
        /*0932*/ 	.byte	0xff
	.zero		1


	//   ....[129]....
        /*0934*/ 	.word	0x00009a30
        /*0938*/ 	.word	0x00000000
        /*093c*/ 	.word	0x00000000
        /*0940*/ 	.short	0x010a
        /*0942*/ 	.byte	0xff
	.zero		1


	//   ....[130]....
        /*0944*/ 	.word	0x00009a80
        /*0948*/ 	.word	0x00000002
        /*094c*/ 	.word	0x00000110
        /*0950*/ 	.short	0x010a
        /*0952*/ 	.byte	0xff
	.zero		1


	//   ....[131]....
        /*0954*/ 	.word	0x00009ae0
        /*0958*/ 	.word	0x00000002
        /*095c*/ 	.word	0x000000c0
        /*0960*/ 	.short	0x010a
        /*0962*/ 	.byte	0xff
	.zero		1


	//   ....[132]....
        /*0964*/ 	.word	0x00009b30
        /*0968*/ 	.word	0x00000002
        /*096c*/ 	.word	0x000000b0
        /*0970*/ 	.short	0x010a
        /*0972*/ 	.byte	0xff
	.zero		1


	//   ....[133]....
        /*0974*/ 	.word	0x00009b90
        /*0978*/ 	.word	0x00000000
        /*097c*/ 	.word	0x000000c0
        /*0980*/ 	.short	0x010a
        /*0982*/ 	.byte	0xff
	.zero		1


	//   ....[134]....
        /*0984*/ 	.word	0x00009bf0
        /*0988*/ 	.word	0x00000000
        /*098c*/ 	.word	0x00000008
        /*0990*/ 	.short	0x010a
        /*0992*/ 	.byte	0xff
	.zero		1


	//   ....[135]....
        /*0994*/ 	.word	0x00009ce0
        /*0998*/ 	.word	0x00000000
        /*099c*/ 	.word	0x00000008
        /*09a0*/ 	.short	0x010a
        /*09a2*/ 	.byte	0xff
	.zero		1


	//   ....[136]....
        /*09a4*/ 	.word	0x00009d30
        /*09a8*/ 	.word	0x00000000
        /*09ac*/ 	.word	0x000000b0
        /*09b0*/ 	.short	0x010a
        /*09b2*/ 	.byte	0xff
	.zero		1


	//   ....[137]....
        /*09b4*/ 	.word	0x00009d90
        /*09b8*/ 	.word	0x00000000
        /*09bc*/ 	.word	0x000000f0
        /*09c0*/ 	.short	0x010a
        /*09c2*/ 	.byte	0xff
	.zero		1


	//   ....[138]....
        /*09c4*/ 	.word	0x00009df0
        /*09c8*/ 	.word	0x00000000
        /*09cc*/ 	.word	0x00000000
        /*09d0*/ 	.short	0x010a
        /*09d2*/ 	.byte	0xff
	.zero		1


	//   ....[139]....
        /*09d4*/ 	.word	0x00009e50
        /*09d8*/ 	.word	0x00000000
        /*09dc*/ 	.word	0x00000000
        /*09e0*/ 	.short	0x010a
        /*09e2*/ 	.byte	0xff
	.zero		1


	//   ....[140]....
        /*09e4*/ 	.word	0x00009eb0
        /*09e8*/ 	.word	0x00000000
        /*09ec*/ 	.word	0x00000000
        /*09f0*/ 	.short	0x010a
        /*09f2*/ 	.byte	0xff
	.zero		1


	//   ....[141]....
        /*09f4*/ 	.word	0x00009f10
        /*09f8*/ 	.word	0x00000000
        /*09fc*/ 	.word	0x00000000
        /*0a00*/ 	.short	0x010a
        /*0a02*/ 	.byte	0xff
	.zero		1


	//   ....[142]....
        /*0a04*/ 	.word	0x00009f70
        /*0a08*/ 	.word	0x00000000
        /*0a0c*/ 	.word	0x00000130
        /*0a10*/ 	.short	0x010a
        /*0a12*/ 	.byte	0xff
	.zero		1


	//   ....[143]....
        /*0a14*/ 	.word	0x00009fc0
        /*0a18*/ 	.word	0x00000008
        /*0a1c*/ 	.word	0x000000b0
        /*0a20*/ 	.short	0x010a
        /*0a22*/ 	.byte	0xff
	.zero		1


	//   ....[144]....
        /*0a24*/ 	.word	0x0000a020
        /*0a28*/ 	.word	0x00000000
        /*0a2c*/ 	.word	0x000000a8
        /*0a30*/ 	.short	0x010a
        /*0a32*/ 	.byte	0xff
	.zero		1


	//   ....[145]....
        /*0a34*/ 	.word	0x0000a080
        /*0a38*/ 	.word	0x00000005
        /*0a3c*/ 	.word	0x00000080
        /*0a40*/ 	.short	0x010a
        /*0a42*/ 	.byte	0xff
	.zero		1


	//   ....[146]....
        /*0a44*/ 	.word	0x0000a0e0
        /*0a48*/ 	.word	0x00000005
        /*0a4c*/ 	.word	0x00000088
        /*0a50*/ 	.short	0x010a
        /*0a52*/ 	.byte	0xff
	.zero		1


	//   ....[147]....
        /*0a54*/ 	.word	0x0000a140
        /*0a58*/ 	.word	0x00000005
        /*0a5c*/ 	.word	0x00000090
        /*0a60*/ 	.short	0x010a
        /*0a62*/ 	.byte	0xff
	.zero		1


	//   ....[148]....
        /*0a64*/ 	.word	0x0000a1a0
        /*0a68*/ 	.word	0x00000005
        /*0a6c*/ 	.word	0x00000098
        /*0a70*/ 	.short	0x010a
        /*0a72*/ 	.byte	0xff
	.zero		1


	//   ....[149]....
        /*0a74*/ 	.word	0x0000a200
        /*0a78*/ 	.word	0x00000000
        /*0a7c*/ 	.word	0x00000080
        /*0a80*/ 	.short	0x010a
        /*0a82*/ 	.byte	0xff
	.zero		1


	//   ....[150]....
        /*0a84*/ 	.word	0x0000a260
        /*0a88*/ 	.word	0x00000000
        /*0a8c*/ 	.word	0x00000088
        /*0a90*/ 	.short	0x010a
        /*0a92*/ 	.byte	0xff
	.zero		1


	//   ....[151]....
        /*0a94*/ 	.word	0x0000a2c0
        /*0a98*/ 	.word	0x00000000
        /*0a9c*/ 	.word	0x00000090
        /*0aa0*/ 	.short	0x010a
        /*0aa2*/ 	.byte	0xff
	.zero		1


	//   ....[152]....
        /*0aa4*/ 	.word	0x0000a310
        /*0aa8*/ 	.word	0x00000003
        /*0aac*/ 	.word	0x000000b0
        /*0ab0*/ 	.short	0x010a
        /*0ab2*/ 	.byte	0xff
	.zero		1


	//   ....[153]....
        /*0ab4*/ 	.word	0x0000a370
        /*0ab8*/ 	.word	0x00000002
        /*0abc*/ 	.word	0x00000060
        /*0ac0*/ 	.short	0x010a
        /*0ac2*/ 	.byte	0xff
	.zero		1


	//   ....[154]....
        /*0ac4*/ 	.word	0x0000a3c0
        /*0ac8*/ 	.word	0x0000004b
        /*0acc*/ 	.word	0x000000d0
        /*0ad0*/ 	.short	0x010a
        /*0ad2*/ 	.byte	0xff
	.zero		1


	//   ....[155]....
        /*0ad4*/ 	.word	0x0000a410
        /*0ad8*/ 	.word	0x00000003
        /*0adc*/ 	.word	0x00000060
        /*0ae0*/ 	.short	0x010a
        /*0ae2*/ 	.byte	0xff
	.zero		1


	//   ....[156]....
        /*0ae4*/ 	.word	0x0000a460
        /*0ae8*/ 	.word	0x00000000
        /*0aec*/ 	.word	0x00000060
        /*0af0*/ 	.short	0x010a
        /*0af2*/ 	.byte	0xff
	.zero		1


	//   ....[157]....
        /*0af4*/ 	.word	0x0000a4b0
        /*0af8*/ 	.word	0x00000000
        /*0afc*/ 	.word	0x00000060
        /*0b00*/ 	.short	0x010a
        /*0b02*/ 	.byte	0xff
	.zero		1


	//----- nvinfo : EIATTR_NUM_MBARRIERS
	.align		4
.L_47:
        /*0b04*/ 	.byte	0x03, 0x38
        /*0b06*/ 	.short	0x0027


	//----- nvinfo : EIATTR_EXIT_INSTR_OFFSETS
	.align		4
        /*0b08*/ 	.byte	0x04, 0x1c
        /*0b0a*/ 	.short	(.L_49 - .L_48)


	//   ....[0]....
.L_48:
        /*0b0c*/ 	.word	0x00002e90


	//   ....[1]....
        /*0b10*/ 	.word	0x00003380


	//   ....[2]....
        /*0b14*/ 	.word	0x000033e0


	//   ....[3]....
        /*0b18*/ 	.word	0x00004920


	//   ....[4]....
        /*0b1c*/ 	.word	0x00005cd0


	//   ....[5]....
        /*0b20*/ 	.word	0x00005d10


	//   ....[6]....
        /*0b24*/ 	.word	0x00009610


	//   ....[7]....
        /*0b28*/ 	.word	0x00009690


	//   ....[8]....
        /*0b2c*/ 	.word	0x000096c0


	//   ....[9]....
        /*0b30*/ 	.word	0x00009730


	//----- nvinfo : EIATTR_MAX_THREADS
	.align		4
.L_49:
        /*0b34*/ 	.byte	0x04, 0x05
        /*0b36*/ 	.short	(.L_51 - .L_50)
.L_50:
        /*0b38*/ 	.word	0x00000100
        /*0b3c*/ 	.word	0x00000001
        /*0b40*/ 	.word	0x00000001


	//----- nvinfo : EIATTR_CRS_STACK_SIZE
	.align		4
.L_51:
        /*0b44*/ 	.byte	0x04, 0x1e
        /*0b46*/ 	.short	(.L_53 - .L_52)
.L_52:
        /*0b48*/ 	.word	0x00000000


	//----- nvinfo : EIATTR_CBANK_PARAM_SIZE
	.align		4
.L_53:
        /*0b4c*/ 	.byte	0x03, 0x19
        /*0b4e*/ 	.short	0x0800


	//----- nvinfo : EIATTR_PARAM_CBANK
	.align		4
        /*0b50*/ 	.byte	0x04, 0x0a
        /*0b52*/ 	.short	(.L_55 - .L_54)
	.align		4
.L_54:
        /*0b54*/ 	.word	index@(.nv.constant0._ZN7cutlass13device_kernelINS_4gemm6kernel13GemmUniversalIN4cute5tupleIJiiiiEEENS1_10collective13CollectiveMmaINS1_35MainloopSm100TmaUmmaWarpSpecializedILi6ELi2ELi4ENS5_IJNS4_1CILi8EEENSA_ILi1EEESC_EEEEENS5_IJNSA_ILi128EEESF_NSA_ILi64EEEEEENS_10tfloat32_tENS5_IJlSC_lEEESI_SJ_NS4_8TiledMMAINS4_8MMA_AtomIJNS4_23SM100_MMA_TF32_2x1SM_SSISI_SI_fLi128ELi128ELNS4_4UMMA5MajorE0ELSO_0ELNSN_7ScaleInE0ELSP_0EEEEEENS4_6LayoutINS5_IJSC_SC_SC_EEENS5_IJNSA_ILi0EEESU_SU_EEEEENS5_IJNS4_10UnderscoreESX_SX_EEEEENS4_18SM100_TMA_2SM_LOADENS4_14ComposedLayoutINS4_7SwizzleILi3ELi4ELi3EEENS4_18smem_ptr_flag_bitsILi32EEENSS_INS5_IJSB_NSA_ILi32EEEEEENS5_IJS16_SC_EEEEEEEvNS4_8identityENS4_28SM100_TMA_2SM_LOAD_MULTICASTES1A_vS1B_EENS_8epilogue10collective18CollectiveEpilogueINS1E_23Sm100TmaWarpSpecializedILi4ELi2ELi16ELb1ELb0EEEJNS5_IJSG_SF_SG_EEENS5_IJNSS_ISG_SC_EENSS_INS5_IJNSA_ILi16EEENSA_ILi2EEEEEENS5_IJSC_SG_EEEEEEEESI_SJ_SI_SJ_NS1E_6fusion15FusionCallbacksIS1I_NS1R_17LinearCombinationISI_fSI_fLNS_15FloatRoundStyleE2EEES1J_S1Q_JEEENS4_5SM1004TMEM4LOAD26SM100_TMEM_LOAD_32dp32b16xENS4_13SM90_TMA_LOADENS11_INS12_ILi2ELi4ELi3EEES15_NSS_INS5_IJSB_S1L_EEENS5_IJS1L_SC_EEEEEEENS4_39AutoVectorizingCopyWithAssumedAlignmentILi128EEENS4_14SM90_TMA_STOREES26_S28_S28_EEEvvEEEEvNT_6ParamsE)
        /*0b58*/ 	.short	0x0380
        /*0b5a*/ 	.short	0x0800


	//----- nvinfo : EIATTR_SW_WAR
	.align		4
.L_55:
        /*0b5c*/ 	.byte	0x04, 0x36
        /*0b5e*/ 	.short	(.L_57 - .L_56)
.L_56:
        /*0b60*/ 	.word	0x00000008
.L_57:


//--------------------- .nv.callgraph             --------------------------
	.section	.nv.callgraph,"",@"SHT_CUDA_CALLGRAPH"
	.align	4
	.sectionentsize	8
	.align		4
        /*0000*/ 	.word	0x00000000
	.align		4
        /*0004*/ 	.word	0xffffffff
	.align		4
        /*0008*/ 	.word	index@(_ZN7cutlass13device_kernelINS_4gemm6kernel13GemmUniversalIN4cute5tupleIJiiiiEEENS1_10collective13CollectiveMmaINS1_35MainloopSm100TmaUmmaWarpSpecializedILi6ELi2ELi4ENS5_IJNS4_1CILi8EEENSA_ILi1EEESC_EEEEENS5_IJNSA_ILi128EEESF_NSA_ILi64EEEEEENS_10tfloat32_tENS5_IJlSC_lEEESI_SJ_NS4_8TiledMMAINS4_8MMA_AtomIJNS4_23SM100_MMA_TF32_2x1SM_SSISI_SI_fLi128ELi128ELNS4_4UMMA5MajorE0ELSO_0ELNSN_7ScaleInE0ELSP_0EEEEEENS4_6LayoutINS5_IJSC_SC_SC_EEENS5_IJNSA_ILi0EEESU_SU_EEEEENS5_IJNS4_10UnderscoreESX_SX_EEEEENS4_18SM100_TMA_2SM_LOADENS4_14ComposedLayoutINS4_7SwizzleILi3ELi4ELi3EEENS4_18smem_ptr_flag_bitsILi32EEENSS_INS5_IJSB_NSA_ILi32EEEEEENS5_IJS16_SC_EEEEEEEvNS4_8identityENS4_28SM100_TMA_2SM_LOAD_MULTICASTES1A_vS1B_EENS_8epilogue10collective18CollectiveEpilogueINS1E_23Sm100TmaWarpSpecializedILi4ELi2ELi16ELb1ELb0EEEJNS5_IJSG_SF_SG_EEENS5_IJNSS_ISG_SC_EENSS_INS5_IJNSA_ILi16EEENSA_ILi2EEEEEENS5_IJSC_SG_EEEEEEEESI_SJ_SI_SJ_NS1E_6fusion15FusionCallbacksIS1I_NS1R_17LinearCombinationISI_fSI_fLNS_15FloatRoundStyleE2EEES1J_S1Q_JEEENS4_5SM1004TMEM4LOAD26SM100_TMEM_LOAD_32dp32b16xENS4_13SM90_TMA_LOADENS11_INS12_ILi2ELi4ELi3EEES15_NSS_INS5_IJSB_S1L_EEENS5_IJS1L_SC_EEEEEEENS4_39AutoVectorizingCopyWithAssumedAlignmentILi128EEENS4_14SM90_TMA_STOREES26_S28_S28_EEEvvEEEEvNT_6ParamsE)
	.align		4
        /*000c*/ 	.word	index@(__assertfail)
	.align		4
        /*0010*/ 	.word	0x00000000
	.align		4
        /*0014*/ 	.word	0xfffffffe
	.align		4
        /*0018*/ 	.word	0x00000000
	.align		4
        /*001c*/ 	.word	0xfffffffd
	.align		4
        /*0020*/ 	.word	0x00000000
	.align		4
        /*0024*/ 	.word	0xfffffffc


//--------------------- .nv.constant4             --------------------------
	.section	.nv.constant4,"a",@progbits
	.align	8
	.align		8
.nv.constant4:
        /*0000*/ 	.dword	__assertfail
	.align		8
        /*0008*/ 	.dword	__unnamed_1
	.align		8
        /*0010*/ 	.dword	__unnamed_2
	.align		8
        /*0018*/ 	.dword	_ZN40_INTERNAL_c5d83a70_4_k_cu_86f824a3_342164cuda3std3__45__cpo5beginE
	.align		8
        /*0020*/ 	.dword	_ZN40_INTERNAL_c5d83a70_4_k_cu_86f824a3_342164cuda3std3__45__cpo3endE
	.align		8
        /*0028*/ 	.dword	_ZN40_INTERNAL_c5d83a70_4_k_cu_86f824a3_342164cuda3std3__45__cpo6cbeginE
	.align		8
        /*0030*/ 	.dword	_ZN40_INTERNAL_c5d83a70_4_k_cu_86f824a3_342164cuda3std3__45__cpo4cendE
	.align		8
        /*0038*/ 	.dword	_ZN40_INTERNAL_c5d83a70_4_k_cu_86f824a3_342164cuda3std3__442_GLOBAL__N__c5d83a70_4_k_cu_86f824a3_342166ignoreE
	.align		8
        /*0040*/ 	.dword	_ZN40_INTERNAL_c5d83a70_4_k_cu_86f824a3_342164cuda3std3__419piecewise_constructE
	.align		8
        /*0048*/ 	.dword	_ZN40_INTERNAL_c5d83a70_4_k_cu_86f824a3_342164cuda3std3__48in_placeE
	.align		8
        /*0050*/ 	.dword	_ZN40_INTERNAL_c5d83a70_4_k_cu_86f824a3_342164cuda3std6ranges3__45__cpo4swapE
	.align		8
        /*0058*/ 	.dword	_ZN40_INTERNAL_c5d83a70_4_k_cu_86f824a3_342164cuda3std6ranges3__45__cpo9iter_moveE
	.align		8
        /*0060*/ 	.dword	_ZN40_INTERNAL_c5d83a70_4_k_cu_86f824a3_342164cute7productE
	.align		8
        /*0068*/ 	.dword	_ZN40_INTERNAL_c5d83a70_4_k_cu_86f824a3_342164cute1_E
	.align		8
        /*0070*/ 	.dword	$str$25
	.align		8
        /*0078*/ 	.dword	$str$26
	.align		8
        /*0080*/ 	.dword	$str$27
	.align		8
        /*0088*/ 	.dword	$str$28


//--------------------- .text._ZN7cutlass13device_kernelINS_4gemm6kernel13GemmUniversalIN4cute5tupleIJiiiiEEENS1_10collective13CollectiveMmaINS1_35MainloopSm100TmaUmmaWarpSpecializedILi6ELi2ELi4ENS5_IJNS4_1CILi8EEENSA_ILi1EEESC_EEEEENS5_IJNSA_ILi128EEESF_NSA_ILi64EEEEEENS_10tfloat32_tENS5_IJlSC_lEEESI_SJ_NS4_8TiledMMAINS4_8MMA_AtomIJNS4_23SM100_MMA_TF32_2x1SM_SSISI_SI_fLi128ELi128ELNS4_4UMMA5MajorE0ELSO_0ELNSN_7ScaleInE0ELSP_0EEEEEENS4_6LayoutINS5_IJSC_SC_SC_EEENS5_IJNSA_ILi0EEESU_SU_EEEEENS5_IJNS4_10UnderscoreESX_SX_EEEEENS4_18SM100_TMA_2SM_LOADENS4_14ComposedLayoutINS4_7SwizzleILi3ELi4ELi3EEENS4_18smem_ptr_flag_bitsILi32EEENSS_INS5_IJSB_NSA_ILi32EEEEEENS5_IJS16_SC_EEEEEEEvNS4_8identityENS4_28SM100_TMA_2SM_LOAD_MULTICASTES1A_vS1B_EENS_8epilogue10collective18CollectiveEpilogueINS1E_23Sm100TmaWarpSpecializedILi4ELi2ELi16ELb1ELb0EEEJNS5_IJSG_SF_SG_EEENS5_IJNSS_ISG_SC_EENSS_INS5_IJNSA_ILi16EEENSA_ILi2EEEEEENS5_IJSC_SG_EEEEEEEESI_SJ_SI_SJ_NS1E_6fusion15FusionCallbacksIS1I_NS1R_17LinearCombinationISI_fSI_fLNS_15FloatRoundStyleE2EEES1J_S1Q_JEEENS4_5SM1004TMEM4LOAD26SM100_TMEM_LOAD_32dp32b16xENS4_13SM90_TMA_LOADENS11_INS12_ILi2ELi4ELi3EEES15_NSS_INS5_IJSB_S1L_EEENS5_IJS1L_SC_EEEEEEENS4_39AutoVectorizingCopyWithAssumedAlignmentILi128EEENS4_14SM90_TMA_STOREES26_S28_S28_EEEvvEEEEvNT_6ParamsE --------------------------
	.section	.text._ZN7cutlass13device_kernelINS_4gemm6kernel13GemmUniversalIN4cute5tupleIJiiiiEEENS1_10collective13CollectiveMmaINS1_35MainloopSm100TmaUmmaWarpSpecializedILi6ELi2ELi4ENS5_IJNS4_1CILi8EEENSA_ILi1EEESC_EEEEENS5_IJNSA_ILi128EEESF_NSA_ILi64EEEEEENS_10tfloat32_tENS5_IJlSC_lEEESI_SJ_NS4_8TiledMMAINS4_8MMA_AtomIJNS4_23SM100_MMA_TF32_2x1SM_SSISI_SI_fLi128ELi128ELNS4_4UMMA5MajorE0ELSO_0ELNSN_7ScaleInE0ELSP_0EEEEEENS4_6LayoutINS5_IJSC_SC_SC_EEENS5_IJNSA_ILi0EEESU_SU_EEEEENS5_IJNS4_10UnderscoreESX_SX_EEEEENS4_18SM100_TMA_2SM_LOADENS4_14ComposedLayoutINS4_7SwizzleILi3ELi4ELi3EEENS4_18smem_ptr_flag_bitsILi32EEENSS_INS5_IJSB_NSA_ILi32EEEEEENS5_IJS16_SC_EEEEEEEvNS4_8identityENS4_28SM100_TMA_2SM_LOAD_MULTICASTES1A_vS1B_EENS_8epilogue10collective18CollectiveEpilogueINS1E_23Sm100TmaWarpSpecializedILi4ELi2ELi16ELb1ELb0EEEJNS5_IJSG_SF_SG_EEENS5_IJNSS_ISG_SC_EENSS_INS5_IJNSA_ILi16EEENSA_ILi2EEEEEENS5_IJSC_SG_EEEEEEEESI_SJ_SI_SJ_NS1E_6fusion15FusionCallbacksIS1I_NS1R_17LinearCombinationISI_fSI_fLNS_15FloatRoundStyleE2EEES1J_S1Q_JEEENS4_5SM1004TMEM4LOAD26SM100_TMEM_LOAD_32dp32b16xENS4_13SM90_TMA_LOADENS11_INS12_ILi2ELi4ELi3EEES15_NSS_INS5_IJSB_S1L_EEENS5_IJS1L_SC_EEEEEEENS4_39AutoVectorizingCopyWithAssumedAlignmentILi128EEENS4_14SM90_TMA_STOREES26_S28_S28_EEEvvEEEEvNT_6ParamsE,"ax",@progbits
	.align	128
.text._ZN7cutlass13device_kernelINS_4gemm6kernel13GemmUniversalIN4cute5tupleIJiiiiEEENS1_10collective13CollectiveMmaINS1_35MainloopSm100TmaUmmaWarpSpecializedILi6ELi2ELi4ENS5_IJNS4_1CILi8EEENSA_ILi1EEESC_EEEEENS5_IJNSA_ILi128EEESF_NSA_ILi64EEEEEENS_10tfloat32_tENS5_IJlSC_lEEESI_SJ_NS4_8TiledMMAINS4_8MMA_AtomIJNS4_23SM100_MMA_TF32_2x1SM_SSISI_SI_fLi128ELi128ELNS4_4UMMA5MajorE0ELSO_0ELNSN_7ScaleInE0ELSP_0EEEEEENS4_6LayoutINS5_IJSC_SC_SC_EEENS5_IJNSA_ILi0EEESU_SU_EEEEENS5_IJNS4_10UnderscoreESX_SX_EEEEENS4_18SM100_TMA_2SM_LOADENS4_14ComposedLayoutINS4_7SwizzleILi3ELi4ELi3EEENS4_18smem_ptr_flag_bitsILi32EEENSS_INS5_IJSB_NSA_ILi32EEEEEENS5_IJS16_SC_EEEEEEEvNS4_8identityENS4_28SM100_TMA_2SM_LOAD_MULTICASTES1A_vS1B_EENS_8epilogue10collective18CollectiveEpilogueINS1E_23Sm100TmaWarpSpecializedILi4ELi2ELi16ELb1ELb0EEEJNS5_IJSG_SF_SG_EEENS5_IJNSS_ISG_SC_EENSS_INS5_IJNSA_ILi16EEENSA_ILi2EEEEEENS5_IJSC_SG_EEEEEEEESI_SJ_SI_SJ_NS1E_6fusion15FusionCallbacksIS1I_NS1R_17LinearCombinationISI_fSI_fLNS_15FloatRoundStyleE2EEES1J_S1Q_JEEENS4_5SM1004TMEM4LOAD26SM100_TMEM_LOAD_32dp32b16xENS4_13SM90_TMA_LOADENS11_INS12_ILi2ELi4ELi3EEES15_NSS_INS5_IJSB_S1L_EEENS5_IJS1L_SC_EEEEEEENS4_39AutoVectorizingCopyWithAssumedAlignmentILi128EEENS4_14SM90_TMA_STOREES26_S28_S28_EEEvvEEEEvNT_6ParamsE:
        .type           _ZN7cutlass13device_kernelINS_4gemm6kernel13GemmUniversalIN4cute5tupleIJiiiiEEENS1_10collective13CollectiveMmaINS1_35MainloopSm100TmaUmmaWarpSpecializedILi6ELi2ELi4ENS5_IJNS4_1CILi8EEENSA_ILi1EEESC_EEEEENS5_IJNSA_ILi128EEESF_NSA_ILi64EEEEEENS_10tfloat32_tENS5_IJlSC_lEEESI_SJ_NS4_8TiledMMAINS4_8MMA_AtomIJNS4_23SM100_MMA_TF32_2x1SM_SSISI_SI_fLi128ELi128ELNS4_4UMMA5MajorE0ELSO_0ELNSN_7ScaleInE0ELSP_0EEEEEENS4_6LayoutINS5_IJSC_SC_SC_EEENS5_IJNSA_ILi0EEESU_SU_EEEEENS5_IJNS4_10UnderscoreESX_SX_EEEEENS4_18SM100_TMA_2SM_LOADENS4_14ComposedLayoutINS4_7SwizzleILi3ELi4ELi3EEENS4_18smem_ptr_flag_bitsILi32EEENSS_INS5_IJSB_NSA_ILi32EEEEEENS5_IJS16_SC_EEEEEEEvNS4_8identityENS4_28SM100_TMA_2SM_LOAD_MULTICASTES1A_vS1B_EENS_8epilogue10collective18CollectiveEpilogueINS1E_23Sm100TmaWarpSpecializedILi4ELi2ELi16ELb1ELb0EEEJNS5_IJSG_SF_SG_EEENS5_IJNSS_ISG_SC_EENSS_INS5_IJNSA_ILi16EEENSA_ILi2EEEEEENS5_IJSC_SG_EEEEEEEESI_SJ_SI_SJ_NS1E_6fusion15FusionCallbacksIS1I_NS1R_17LinearCombinationISI_fSI_fLNS_15FloatRoundStyleE2EEES1J_S1Q_JEEENS4_5SM1004TMEM4LOAD26SM100_TMEM_LOAD_32dp32b16xENS4_13SM90_TMA_LOADENS11_INS12_ILi2ELi4ELi3EEES15_NSS_INS5_IJSB_S1L_EEENS5_IJS1L_SC_EEEEEEENS4_39AutoVectorizingCopyWithAssumedAlignmentILi128EEENS4_14SM90_TMA_STOREES26_S28_S28_EEEvvEEEEvNT_6ParamsE,@function
        .size           _ZN7cutlass13device_kernelINS_4gemm6kernel13GemmUniversalIN4cute5tupleIJiiiiEEENS1_10collective13CollectiveMmaINS1_35MainloopSm100TmaUmmaWarpSpecializedILi6ELi2ELi4ENS5_IJNS4_1CILi8EEENSA_ILi1EEESC_EEEEENS5_IJNSA_ILi128EEESF_NSA_ILi64EEEEEENS_10tfloat32_tENS5_IJlSC_lEEESI_SJ_NS4_8TiledMMAINS4_8MMA_AtomIJNS4_23SM100_MMA_TF32_2x1SM_SSISI_SI_fLi128ELi128ELNS4_4UMMA5MajorE0ELSO_0ELNSN_7ScaleInE0ELSP_0EEEEEENS4_6LayoutINS5_IJSC_SC_SC_EEENS5_IJNSA_ILi0EEESU_SU_EEEEENS5_IJNS4_10UnderscoreESX_SX_EEEEENS4_18SM100_TMA_2SM_LOADENS4_14ComposedLayoutINS4_7SwizzleILi3ELi4ELi3EEENS4_18smem_ptr_flag_bitsILi32EEENSS_INS5_IJSB_NSA_ILi32EEEEEENS5_IJS16_SC_EEEEEEEvNS4_8identityENS4_28SM100_TMA_2SM_LOAD_MULTICASTES1A_vS1B_EENS_8epilogue10collective18CollectiveEpilogueINS1E_23Sm100TmaWarpSpecializedILi4ELi2ELi16ELb1ELb0EEEJNS5_IJSG_SF_SG_EEENS5_IJNSS_ISG_SC_EENSS_INS5_IJNSA_ILi16EEENSA_ILi2EEEEEENS5_IJSC_SG_EEEEEEEESI_SJ_SI_SJ_NS1E_6fusion15FusionCallbacksIS1I_NS1R_17LinearCombinationISI_fSI_fLNS_15FloatRoundStyleE2EEES1J_S1Q_JEEENS4_5SM1004TMEM4LOAD26SM100_TMEM_LOAD_32dp32b16xENS4_13SM90_TMA_LOADENS11_INS12_ILi2ELi4ELi3EEES15_NSS_INS5_IJSB_S1L_EEENS5_IJS1L_SC_EEEEEEENS4_39AutoVectorizingCopyWithAssumedAlignmentILi128EEENS4_14SM90_TMA_STOREES26_S28_S28_EEEvvEEEEvNT_6ParamsE,(.L_x_205 - _ZN7cutlass13device_kernelINS_4gemm6kernel13GemmUniversalIN4cute5tupleIJiiiiEEENS1_10collective13CollectiveMmaINS1_35MainloopSm100TmaUmmaWarpSpecializedILi6ELi2ELi4ENS5_IJNS4_1CILi8EEENSA_ILi1EEESC_EEEEENS5_IJNSA_ILi128EEESF_NSA_ILi64EEEEEENS_10tfloat32_tENS5_IJlSC_lEEESI_SJ_NS4_8TiledMMAINS4_8MMA_AtomIJNS4_23SM100_MMA_TF32_2x1SM_SSISI_SI_fLi128ELi128ELNS4_4UMMA5MajorE0ELSO_0ELNSN_7ScaleInE0ELSP_0EEEEEENS4_6LayoutINS5_IJSC_SC_SC_EEENS5_IJNSA_ILi0EEESU_SU_EEEEENS5_IJNS4_10UnderscoreESX_SX_EEEEENS4_18SM100_TMA_2SM_LOADENS4_14ComposedLayoutINS4_7SwizzleILi3ELi4ELi3EEENS4_18smem_ptr_flag_bitsILi32EEENSS_INS5_IJSB_NSA_ILi32EEEEEENS5_IJS16_SC_EEEEEEEvNS4_8identityENS4_28SM100_TMA_2SM_LOAD_MULTICASTES1A_vS1B_EENS_8epilogue10collective18CollectiveEpilogueINS1E_23Sm100TmaWarpSpecializedILi4ELi2ELi16ELb1ELb0EEEJNS5_IJSG_SF_SG_EEENS5_IJNSS_ISG_SC_EENSS_INS5_IJNSA_ILi16EEENSA_ILi2EEEEEENS5_IJSC_SG_EEEEEEEESI_SJ_SI_SJ_NS1E_6fusion15FusionCallbacksIS1I_NS1R_17LinearCombinationISI_fSI_fLNS_15FloatRoundStyleE2EEES1J_S1Q_JEEENS4_5SM1004TMEM4LOAD26SM100_TMEM_LOAD_32dp32b16xENS4_13SM90_TMA_LOADENS11_INS12_ILi2ELi4ELi3EEES15_NSS_INS5_IJSB_S1L_EEENS5_IJS1L_SC_EEEEEEENS4_39AutoVectorizingCopyWithAssumedAlignmentILi128EEENS4_14SM90_TMA_STOREES26_S28_S28_EEEvvEEEEvNT_6ParamsE)
        .other          _ZN7cutlass13device_kernelINS_4gemm6kernel13GemmUniversalIN4cute5tupleIJiiiiEEENS1_10collective13CollectiveMmaINS1_35MainloopSm100TmaUmmaWarpSpecializedILi6ELi2ELi4ENS5_IJNS4_1CILi8EEENSA_ILi1EEESC_EEEEENS5_IJNSA_ILi128EEESF_NSA_ILi64EEEEEENS_10tfloat32_tENS5_IJlSC_lEEESI_SJ_NS4_8TiledMMAINS4_8MMA_AtomIJNS4_23SM100_MMA_TF32_2x1SM_SSISI_SI_fLi128ELi128ELNS4_4UMMA5MajorE0ELSO_0ELNSN_7ScaleInE0ELSP_0EEEEEENS4_6LayoutINS5_IJSC_SC_SC_EEENS5_IJNSA_ILi0EEESU_SU_EEEEENS5_IJNS4_10UnderscoreESX_SX_EEEEENS4_18SM100_TMA_2SM_LOADENS4_14ComposedLayoutINS4_7SwizzleILi3ELi4ELi3EEENS4_18smem_ptr_flag_bitsILi32EEENSS_INS5_IJSB_NSA_ILi32EEEEEENS5_IJS16_SC_EEEEEEEvNS4_8identityENS4_28SM100_TMA_2SM_LOAD_MULTICASTES1A_vS1B_EENS_8epilogue10collective18CollectiveEpilogueINS1E_23Sm100TmaWarpSpecializedILi4ELi2ELi16ELb1ELb0EEEJNS5_IJSG_SF_SG_EEENS5_IJNSS_ISG_SC_EENSS_INS5_IJNSA_ILi16EEENSA_ILi2EEEEEENS5_IJSC_SG_EEEEEEEESI_SJ_SI_SJ_NS1E_6fusion15FusionCallbacksIS1I_NS1R_17LinearCombinationISI_fSI_fLNS_15FloatRoundStyleE2EEES1J_S1Q_JEEENS4_5SM1004TMEM4LOAD26SM100_TMEM_LOAD_32dp32b16xENS4_13SM90_TMA_LOADENS11_INS12_ILi2ELi4ELi3EEES15_NSS_INS5_IJSB_S1L_EEENS5_IJS1L_SC_EEEEEEENS4_39AutoVectorizingCopyWithAssumedAlignmentILi128EEENS4_14SM90_TMA_STOREES26_S28_S28_EEEvvEEEEvNT_6ParamsE,@"STO_CUDA_ENTRY STV_DEFAULT"
_ZN7cutlass13device_kernelINS_4gemm6kernel13GemmUniversalIN4cute5tupleIJiiiiEEENS1_10collective13CollectiveMmaINS1_35MainloopSm100TmaUmmaWarpSpecializedILi6ELi2ELi4ENS5_IJNS4_1CILi8EEENSA_ILi1EEESC_EEEEENS5_IJNSA_ILi128EEESF_NSA_ILi64EEEEEENS_10tfloat32_tENS5_IJlSC_lEEESI_SJ_NS4_8TiledMMAINS4_8MMA_AtomIJNS4_23SM100_MMA_TF32_2x1SM_SSISI_SI_fLi128ELi128ELNS4_4UMMA5MajorE0ELSO_0ELNSN_7ScaleInE0ELSP_0EEEEEENS4_6LayoutINS5_IJSC_SC_SC_EEENS5_IJNSA_ILi0EEESU_SU_EEEEENS5_IJNS4_10UnderscoreESX_SX_EEEEENS4_18SM100_TMA_2SM_LOADENS4_14ComposedLayoutINS4_7SwizzleILi3ELi4ELi3EEENS4_18smem_ptr_flag_bitsILi32EEENSS_INS5_IJSB_NSA_ILi32EEEEEENS5_IJS16_SC_EEEEEEEvNS4_8identityENS4_28SM100_TMA_2SM_LOAD_MULTICASTES1A_vS1B_EENS_8epilogue10collective18CollectiveEpilogueINS1E_23Sm100TmaWarpSpecializedILi4ELi2ELi16ELb1ELb0EEEJNS5_IJSG_SF_SG_EEENS5_IJNSS_ISG_SC_EENSS_INS5_IJNSA_ILi16EEENSA_ILi2EEEEEENS5_IJSC_SG_EEEEEEEESI_SJ_SI_SJ_NS1E_6fusion15FusionCallbacksIS1I_NS1R_17LinearCombinationISI_fSI_fLNS_15FloatRoundStyleE2EEES1J_S1Q_JEEENS4_5SM1004TMEM4LOAD26SM100_TMEM_LOAD_32dp32b16xENS4_13SM90_TMA_LOADENS11_INS12_ILi2ELi4ELi3EEES15_NSS_INS5_IJSB_S1L_EEENS5_IJS1L_SC_EEEEEEENS4_39AutoVectorizingCopyWithAssumedAlignmentILi128EEENS4_14SM90_TMA_STOREES26_S28_S28_EEEvvEEEEvNT_6ParamsE:
[----:B------:R-:W1:Y:S01]  /*0000*/  LDC R1, c[0x0][0x37c] ;  /* 0x0000df00ff017b82 */ /* 0x000e620000000800 */
[----:B------:R-:W2:Y:S01]  /*0010*/  S2R R70, SR_TID.X ;  /* 0x0000000000467919 */ /* 0x000ea20000002100 */
[----:B------:R-:W3:Y:S06]  /*0020*/  LDCU.64 UR8, c[0x0][0x890] ;  /* 0x00011200ff0877ac */ /* 0x000eec0008000a00 */
[----:B------:R-:W4:Y:S01]  /*0030*/  S2UR UR47, SR_CgaCtaId ;  /* 0x00000000002f79c3 */ /* 0x000f220000008800 */
[----:B------:R-:W-:Y:S02]  /*0040*/  PRMT R56, RZ, 0x7610, R56 ;  /* 0x00007610ff387816 */ /* 0x000fe40000000038 */
[----:B------:R-:W-:Y:S01]  /*0050*/  ELECT P1, URZ, PT ;  /* 0x0000000000ff782f */ /* 0x000fe20003820000 */
[----:B---3--:R-:W-:-:S04]  /*0060*/  UISETP.NE.U32.AND UP0, UPT, UR8, URZ, UPT ;  /* 0x000000ff0800728c */ /* 0x008fc8000bf05070 */
[----:B------:R-:W-:Y:S02]  /*0070*/  UISETP.NE.AND.EX UP0, UPT, UR9, URZ, UPT, UP0 ;  /* 0x000000ff0900728c */ /* 0x000fe4000bf05300 */
[----:B----4-:R-:W-:Y:S02]  /*0080*/  ULOP3.LUT UR68, UR47, 0x1, URZ, 0xc0, !UPT ;  /* 0x000000012f447892 */ /* 0x010fe4000f8ec0ff */
[----:B------:R-:W-:Y:S01]  /*0090*/  ULOP3.LUT UR69, UR47, 0x1, URZ, 0x3c, !UPT ;  /* 0x000000012f457892 */ /* 0x000fe2000f8e3cff */
[----:B--2---:R-:W-:-:S05]  /*00a0*/  SHF.R.U32.HI R57, RZ, 0x5, R70 ;  /* 0x00000005ff397819 */ /* 0x004fca0000011646 */
[----:B------:R-:W2:Y:S02]  /*00b0*/  SHFL.IDX PT, R0, R57, RZ, 0x1f ;  /* 0x00001fff39007589 */ /* 0x000ea400000e0000 */
[----:B--2---:R-:W-:Y:S01]  /*00c0*/  R2UR UR18, R0 ;  /* 0x00000000001272ca */ /* 0x004fe200000e0000 */
[----:B-1----:R-:W-:-:S14]  /*00d0*/  BRA.U UP0, `(.L_x_0) ;  /* 0x0000000100307547 */ /* 0x002fdc000b800000 */
[----:B------:R-:W1:Y:S02]  /*00e0*/  LDCU.64 UR4, c[0x0][0x888] ;  /* 0x00011100ff0477ac */ /* 0x000e640008000a00 */
[----:B-1----:R-:W-:-:S04]  /*00f0*/  UISETP.NE.U32.AND UP0, UPT, UR4, URZ, UPT ;  /* 0x000000ff0400728c */ /* 0x002fc8000bf05070 */
[----:B------:R-:W-:-:S09]  /*0100*/  UISETP.NE.AND.EX UP0, UPT, UR5, URZ, UPT, UP0 ;  /* 0x000000ff0500728c */ /* 0x000fd2000bf05300 */
[----:B------:R-:W-:Y:S05]  /*0110*/  BRA.U !UP0, `(.L_x_1) ;  /* 0x0000000108147547 */ /* 0x000fea000b800000 */
[----:B------:R-:W1:Y:S01]  /*0120*/  LDC.64 R2, c[0x0][0x888] ;  /* 0x00022200ff027b82 */ /* 0x000e620000000a00 */
[----:B------:R-:W1:Y:S02]  /*0130*/  LDCU.64 UR4, c[0x0][0x358] ;  /* 0x00006b00ff0477ac */ /* 0x000e640008000a00 */
[----:B-1----:R1:W5:Y:S01]  /*0140*/  LDG.E R27, desc[UR4][R2.64] ;  /* 0x00000004021b7981 */ /* 0x002362000c1e1900 */
[----:B------:R-:W-:Y:S01]  /*0150*/  HFMA2 R56, -RZ, RZ, 0, 5.9604644775390625e-08 ;  /* 0x00000001ff387431 */ /* 0x000fe200000001ff */
[----:B------:R-:W-:Y:S05]  /*0160*/  BRA `(.L_x_0) ;  /* 0x00000000000c7947 */ /* 0x000fea0003800000 */
.L_x_1:
[----:B------:R-:W1:Y:S01]  /*0170*/  LDCU UR4, c[0x0][0x880] ;  /* 0x00011000ff0477ac */ /* 0x000e620008000800 */
[----:B------:R-:W-:Y:S01]  /*0180*/  HFMA2 R56, -RZ, RZ, 0, 5.9604644775390625e-08 ;  /* 0x00000001ff387431 */ /* 0x000fe200000001ff */
[----:B-1----:R-:W-:-:S07]  /*0190*/  MOV R27, UR4 ;  /* 0x00000004001b7c02 */ /* 0x002fce0008000f00 */
.L_x_0:
[----:B------:R-:W2:Y:S02]  /*01a0*/  LDCU.64 UR4, c[0x0][0x8b0] ;  /* 0x00011600ff0477ac */ /* 0x000ea40008000a00 */
[----:B--2---:R-:W-:-:S04]  /*01b0*/  UISETP.NE.U32.AND UP0, UPT, UR4, URZ, UPT ;  /* 0x000000ff0400728c */ /* 0x004fc8000bf05070 */
[----:B------:R-:W-:-:S09]  /*01c0*/  UISETP.NE.AND.EX UP0, UPT, UR5, URZ, UPT, UP0 ;  /* 0x000000ff0500728c */ /* 0x000fd2000bf05300 */
[----:B------:R-:W-:Y:S05]  /*01d0*/  BRA.U UP0, `(.L_x_2) ;  /* 0x0000000100287547 */ /* 0x000fea000b800000 */
[----:B------:R-:W2:Y:S02]  /*01e0*/  LDCU.64 UR4, c[0x0][0x8a8] ;  /* 0x00011500ff0477ac */ /* 0x000ea40008000a00 */
[----:B--2---:R-:W-:-:S04]  /*01f0*/  UISETP.NE.U32.AND UP0, UPT, UR4, URZ, UPT ;  /* 0x000000ff0400728c */ /* 0x004fc8000bf05070 */
[----:B------:R-:W-:-:S09]  /*0200*/  UISETP.NE.AND.EX UP0, UPT, UR5, URZ, UPT, UP0 ;  /* 0x000000ff0500728c */ /* 0x000fd2000bf05300 */
[----:B------:R-:W-:Y:S05]  /*0210*/  BRA.U !UP0, `(.L_x_3) ;  /* 0x0000000108107547 */ /* 0x000fea000b800000 */
[----:B------:R-:W2:Y:S01]  /*0220*/  LDC.64 R24, c[0x0][0x8a8] ;  /* 0x00022a00ff187b82 */ /* 0x000ea20000000a00 */
[----:B------:R-:W2:Y:S02]  /*0230*/  LDCU.64 UR4, c[0x0][0x358] ;  /* 0x00006b00ff0477ac */ /* 0x000ea40008000a00 */
[----:B--2---:R2:W5:Y:S01]  /*0240*/  LDG.E R24, desc[UR4][R24.64] ;  /* 0x0000000418187981 */ /* 0x004562000c1e1900 */
[----:B------:R-:W-:Y:S05]  /*0250*/  BRA `(.L_x_2) ;  /* 0x0000000000087947 */ /* 0x000fea0003800000 */
.L_x_3:
[----:B------:R-:W2:Y:S02]  /*0260*/  LDCU UR4, c[0x0][0x8a0] ;  /* 0x00011400ff0477ac */ /* 0x000ea40008000800 */
[----:B--2---:R-:W-:Y:S02]  /*0270*/  MOV R24, UR4 ;  /* 0x0000000400187c02 */ /* 0x004fe40008000f00 */
.L_x_2:
[----:B------:R-:W-:Y:S01]  /*0280*/  IMAD.U32 R0, RZ, RZ, UR18 ;  /* 0x00000012ff007e24 */ /* 0x000fe2000f8e00ff */
[----:B------:R-:W-:Y:S04]  /*0290*/  BSSY.RECONVERGENT B0, `(.L_x_4) ;  /* 0x000000c000007945 */ /* 0x000fe80003800200 */
[C---:B------:R-:W-:Y:S02]  /*02a0*/  ISETP.NE.OR P2, PT, R0.reuse, 0x1, !P1 ;  /* 0x000000010000780c */ /* 0x040fe40004f45670 */
[----:B------:R-:W-:-:S11]  /*02b0*/  ISETP.NE.OR P0, PT, R0, 0x3, !P1 ;  /* 0x000000030000780c */ /* 0x000fd60004f05670 */
[----:B------:R-:W-:Y:S05]  /*02c0*/  @P2 BRA `(.L_x_5) ;  /* 0x0000000000202947 */ /* 0x000fea0003800000 */
[----:B------:R-:W3:Y:S02]  /*02d0*/  LDCU.64 UR4, c[0x0][0x348] ;  /* 0x00006900ff0477ac */ /* 0x000ee40008000a00 */
[----:B---3--:R-:W-:Y:S02]  /*02e0*/  UIADD3 UR6, UP1, UPT, UR4, 0x80, URZ ;  /* 0x0000008004067890 */ /* 0x008fe4000ff3e0ff */
[----:B------:R-:W-:Y:S02]  /*02f0*/  UIADD3 UR4, UP0, UPT, UR4, 0x180, URZ ;  /* 0x0000018004047890 */ /* 0x000fe4000ff1e0ff */
[----:B------:R-:W-:Y:S02]  /*0300*/  UIADD3.X UR7, UPT, UPT, URZ, UR5, URZ, UP1, !UPT ;  /* 0x00000005ff077290 */ /* 0x000fe40008ffe4ff */
[----:B------:R-:W-:-:S07]  /*0310*/  UIADD3.X UR5, UPT, UPT, URZ, UR5, URZ, UP0, !UPT ;  /* 0x00000005ff057290 */ /* 0x000fce00087fe4ff */
[----:B------:R3:W-:Y:S02]  /*0320*/  UTMACCTL.PF [UR6] ;  /* 0x00000000060079b9 */ /* 0x0007e40008040000 */
[----:B------:R3:W-:Y:S02]  /*0330*/  UTMACCTL.PF [UR4] ;  /* 0x00000000040079b9 */ /* 0x0007e40008040000 */
[----:B---3--:R-:W-:Y:S01]  /*0340*/  NOP ;  /* 0x0000000000007918 */ /* 0x008fe20000000000 */
.L_x_5:
[----:B------:R-:W-:Y:S05]  /*0350*/  BSYNC.RECONVERGENT B0 ;  /* 0x0000000000007941 */ /* 0x000fea0003800200 */
.L_x_4:
[----:B------:R-:W-:Y:S04]  /*0360*/  BSSY.RECONVERGENT B0, `(.L_x_6) ;  /* 0x000000a000007945 */ /* 0x000fe80003800200 */
        /* <DEDUP_REMOVED lines=9> */
.L_x_7:
[----:B------:R-:W-:Y:S05]  /*0400*/  BSYNC.RECONVERGENT B0 ;  /* 0x0000000000007941 */ /* 0x000fea0003800200 */
.L_x_6:
[----:B------:R-:W3:Y:S01]  /*0410*/  LDCU.64 UR4, c[0x0][0x888] ;  /* 0x00011100ff0477ac */ /* 0x000ee20008000a00 */
[----:B------:R-:W-:Y:S02]  /*0420*/  UISETP.EQ.U32.AND UP2, UPT, UR8, URZ, UPT ;  /* 0x000000ff0800728c */ /* 0x000fe4000bf42070 */
[----:B------:R-:W-:Y:S02]  /*0430*/  UPLOP3.LUT UP4, UPT, UPT, UPT, UPT, 0x80, 0x8 ;  /* 0x000000000008789c */ /* 0x000fe40003f8f070 */
[----:B---3--:R-:W-:-:S04]  /*0440*/  UISETP.NE.U32.AND UP0, UPT, UR4, URZ, UPT ;  /* 0x000000ff0400728c */ /* 0x008fc8000bf05070 */
[----:B------:R-:W-:-:S04]  /*0450*/  UISETP.NE.AND.EX UP1, UPT, UR5, URZ, UPT, UP0 ;  /* 0x000000ff0500728c */ /* 0x000fc8000bf25300 */
[----:B------:R-:W-:-:S04]  /*0460*/  UISETP.EQ.OR.EX UP3, UPT, UR9, URZ, !UP1, UP2 ;  /* 0x000000ff0900728c */ /* 0x000fc8000cf62720 */
[----:B------:R-:W-:-:S06]  /*0470*/  UP2UR UR4, UPR, URZ, 0x8 ;  /* 0x00000008ff047883 */ /* 0x000fcc0008000000 */
[----:B------:R-:W-:Y:S01]  /*0480*/  MOV R59, UR4 ;  /* 0x00000004003b7c02 */ /* 0x000fe20008000f00 */
[----:B------:R-:W-:Y:S06]  /*0490*/  BRA.U !UP3, `(.L_x_8) ;  /* 0x000000010b207547 */ /* 0x000fec000b800000 */
[----:B------:R-:W-:Y:S01]  /*04a0*/  UISETP.NE.U32.AND UP2, UPT, UR8, URZ, UPT ;  /* 0x000000ff0800728c */ /* 0x000fe2000bf45070 */
[----:B-----5:R-:W-:Y:S01]  /*04b0*/  FSETP.NEU.AND P0, PT, R27, RZ, PT ;  /* 0x000000ff1b00720b */ /* 0x020fe20003f0d000 */
[----:B------:R-:W-:Y:S02]  /*04c0*/  USEL UR4, URZ, 0xffffffff, UP1 ;  /* 0xffffffffff047887 */ /* 0x000fe40008800000 */
[----:B------:R-:W-:-:S10]  /*04d0*/  UISETP.NE.AND.EX UP2, UPT, UR9, URZ, UPT, UP2 ;  /* 0x000000ff0900728c */ /* 0x000fd4000bf45320 */
[----:B------:R-:W-:Y:S01]  /*04e0*/  VOTEU.ANY UP0, P0 ;  /* 0x0000000000ff7886 */ /* 0x000fe20000000100 */
[----:B------:R-:W-:-:S04]  /*04f0*/  @!UP2 USEL UR4, URZ, 0xffffffff, UP0 ;  /* 0xffffffffff04a887 */ /* 0x000fc80008000000 */
[----:B------:R-:W-:-:S04]  /*0500*/  ULOP3.LUT UR4, UR4, 0x1, URZ, 0xc0, !UPT ;  /* 0x0000000104047892 */ /* 0x000fc8000f8ec0ff */
[----:B------:R-:W-:-:S11]  /*0510*/  UISETP.NE.U32.AND UP4, UPT, UR4, 0x1, UPT ;  /* 0x000000010400788c */ /* 0x000fd6000bf85070 */
.L_x_8:
[----:B------:R-:W3:Y:S01]  /*0520*/  SHFL.IDX PT, R0, R57, RZ, 0x1f ;  /* 0x00001fff39007589 */ /* 0x000ee200000e0000 */
[----:B------:R-:W-:-:S04]  /*0530*/  UISETP.NE.AND UP0, UPT, UR18, 0x2, UPT ;  /* 0x000000021200788c */ /* 0x000fc8000bf05270 */
[----:B------:R-:W-:Y:S02]  /*0540*/  UISETP.EQ.AND UP2, UPT, UR68, URZ, !UP0 ;  /* 0x000000ff4400728c */ /* 0x000fe4000c742270 */
[----:B------:R-:W-:-:S04]  /*0550*/  USEL UR53, URZ, 0x1, UP0 ;  /* 0x00000001ff357887 */ /* 0x000fc80008000000 */
[----:B------:R-:W-:Y:S02]  /*0560*/  PLOP3.LUT P3, PT, P1, PT, UP2, 0x80, 0x8 ;  /* 0x000000000008781c */ /* 0x000fe40000f6f028 */
[----:B---3--:R-:W-:-:S13]  /*0570*/  ISETP.NE.AND P0, PT, R0, RZ, PT ;  /* 0x000000ff0000720c */ /* 0x008fda0003f05270 */
[----:B------:R-:W-:Y:S05]  /*0580*/  @P0 BRA `(.L_x_9) ;  /* 0x0000000000640947 */ /* 0x000fea0003800000 */
[----:B------:R-:W-:Y:S01]  /*0590*/  UMOV UR4, 0x400 ;  /* 0x0000040000047882 */ /* 0x000fe20000000000 */
[----:B------:R-:W-:Y:S01]  /*05a0*/  UMOV UR8, 0x1 ;  /* 0x0000000100087882 */ /* 0x000fe20000000000 */
[----:B------:R-:W-:Y:S01]  /*05b0*/  UMOV UR6, 0x4 ;  /* 0x0000000400067882 */ /* 0x000fe20000000000 */
[----:B------:R-:W-:Y:S02]  /*05c0*/  ULEA UR4, UR47, UR4, 0x18 ;  /* 0x000000042f047291 */ /* 0x000fe4000f8ec0ff */
[----:B------:R-:W-:-:S04]  /*05d0*/  UIADD3 UR8, UPT, UPT, -UR8, 0x100000, URZ ;  /* 0x0010000008087890 */ /* 0x000fc8000fffe1ff */
[----:B------:R-:W-:Y:S02]  /*05e0*/  USHF.L.U32 UR9, UR8, 0xb, URZ ;  /* 0x0000000b08097899 */ /* 0x000fe400080006ff */
[----:B------:R-:W-:Y:S02]  /*05f0*/  USHF.L.U32 UR8, UR8, 0x1, URZ ;  /* 0x0000000108087899 */ /* 0x000fe400080006ff */
[----:B------:R-:W-:-:S04]  /*0600*/  UIADD3 UR6, UPT, UPT, -UR6, 0x100000, URZ ;  /* 0x0010000006067890 */ /* 0x000fc8000fffe1ff */
[----:B------:R-:W-:Y:S02]  /*0610*/  USHF.L.U32 UR7, UR6, 0xb, URZ ;  /* 0x0000000b06077899 */ /* 0x000fe400080006ff */
[----:B------:R-:W-:Y:S01]  /*0620*/  USHF.L.U32 UR6, UR6, 0x1, URZ ;  /* 0x0000000106067899 */ /* 0x000fe200080006ff */
[----:B------:R-:W-:Y:S01]  /*0630*/  ELECT P0, URZ, PT ;  /* 0x0000000000ff782f */ /* 0x000fe20003800000 */
[----:B------:R-:W3:Y:S02]  /*0640*/  FENCE.VIEW.ASYNC.S ;  /* 0x00000000000073c6 */ /* 0x000ee40000000000 */
[----:B---3--:R3:W4:Y:S08]  /*0650*/  SYNCS.EXCH.64 URZ, [UR4], UR8 ;  /* 0x0000000804ff75b2 */ /* 0x0087300008000100 */
[----:B------:R3:W1:Y:S01]  /*0660*/  SYNCS.EXCH.64 URZ, [UR4+0x30], UR6 ;  /* 0x0000300604ff75b2 */ /* 0x0006620008000100 */
        /* <DEDUP_REMOVED lines=10> */
[----:B------:R-:W-:Y:S01]  /*0710*/  NOP ;  /* 0x0000000000007918 */ /* 0x000fe20000000000 */
.L_x_9:
[----:B------:R-:W2:Y:S01]  /*0720*/  SHFL.IDX PT, R0, R57, RZ, 0x1f ;  /* 0x00001fff39007589 */ /* 0x000ea200000e0000 */
[----:B------:R-:W-:Y:S01]  /*0730*/  NOP ;  /* 0x0000000000007918 */ /* 0x000fe20000000000 */
[----:B--2---:R-:W-:-:S13]  /*0740*/  ISETP.NE.AND P0, PT, R0, 0x1, PT ;  /* 0x000000010000780c */ /* 0x004fda0003f05270 */
[----:B------:R-:W-:Y:S05]  /*0750*/  @P0 BRA `(.L_x_10) ;  /* 0x0000000000540947 */ /* 0x000fea0003800000 */
[----:B---3--:R-:W-:Y:S01]  /*0760*/  UMOV UR4, 0x400 ;  /* 0x0000040000047882 */ /* 0x008fe20000000000 */
        /* <DEDUP_REMOVED lines=10> */
[----:B------:R-:W2:Y:S02]  /*0810*/  FENCE.VIEW.ASYNC.S ;  /* 0x00000000000073c6 */ /* 0x000ea40000000000 */
[----:B--2---:R2:W3:Y:S08]  /*0820*/  SYNCS.EXCH.64 URZ, [UR4+0x60], UR8 ;  /* 0x0000600804ff75b2 */ /* 0x0044f00008000100 */
        /* <DEDUP_REMOVED lines=8> */
.L_x_10:
[----:B------:R-:W4:Y:S01]  /*08b0*/  SHFL.IDX PT, R0, R57, RZ, 0x1f ;  /* 0x00001fff39007589 */ /* 0x000f2200000e0000 */
[----:B------:R-:W-:Y:S01]  /*08c0*/  NOP ;  /* 0x0000000000007918 */ /* 0x000fe20000000000 */
[----:B----4-:R-:W-:-:S13]  /*08d0*/  ISETP.NE.AND P0, PT, R0, 0x3, PT ;  /* 0x000000030000780c */ /* 0x010fda0003f05270 */
[----:B------:R-:W-:Y:S05]  /*08e0*/  @P0 BRA `(.L_x_11) ;  /* 0x00000000002c0947 */ /* 0x000fea0003800000 */
[----:B--23--:R-:W-:Y:S01]  /*08f0*/  UMOV UR6, 0x400 ;  /* 0x0000040000067882 */ /* 0x00cfe20000000000 */
[----:B------:R-:W-:Y:S01]  /*0900*/  UMOV UR4, 0x20 ;  /* 0x0000002000047882 */ /* 0x000fe20000000000 */
[----:B------:R-:W-:Y:S02]  /*0910*/  ULEA UR6, UR47, UR6, 0x18 ;  /* 0x000000062f067291 */ /* 0x000fe4000f8ec0ff */
[----:B------:R-:W-:-:S04]  /*0920*/  UIADD3 UR4, UPT, UPT, -UR4, 0x100000, URZ ;  /* 0x0010000004047890 */ /* 0x000fc8000fffe1ff */
[----:B------:R-:W-:Y:S02]  /*0930*/  USHF.L.U32 UR5, UR4, 0xb, URZ ;  /* 0x0000000b04057899 */ /* 0x000fe400080006ff */
[----:B------:R-:W-:Y:S01]  /*0940*/  USHF.L.U32 UR4, UR4, 0x1, URZ ;  /* 0x0000000104047899 */ /* 0x000fe200080006ff */
[----:B------:R-:W-:Y:S01]  /*0950*/  ELECT P0, URZ, PT ;  /* 0x0000000000ff782f */ /* 0x000fe20003800000 */
[----:B------:R-:W2:Y:S10]  /*0960*/  FENCE.VIEW.ASYNC.S ;  /* 0x00000000000073c6 */ /* 0x000eb40000000000 */
[----:B--2---:R4:W2:Y:S01]  /*0970*/  SYNCS.EXCH.64 URZ, [UR6+0xa0], UR4 ;  /* 0x0000a00406ff75b2 */ /* 0x0048a20008000100 */
[----:B------:R4:W3:Y:S02]  /*0980*/  SYNCS.EXCH.64 URZ, [UR6+0xa8], UR4 ;  /* 0x0000a80406ff75b2 */ /* 0x0008e40008000100 */
[----:B----4-:R-:W-:Y:S01]  /*0990*/  NOP ;  /* 0x0000000000007918 */ /* 0x010fe20000000000 */
.L_x_11:
[----:B------:R-:W4:Y:S01]  /*09a0*/  SHFL.IDX PT, R0, R57, RZ, 0x1f ;  /* 0x00001fff39007589 */ /* 0x000f2200000e0000 */
[----:B------:R-:W-:Y:S01]  /*09b0*/  NOP ;  /* 0x0000000000007918 */ /* 0x000fe20000000000 */
[----:B----4-:R-:W-:-:S13]  /*09c0*/  ISETP.NE.AND P0, PT, R0, 0x4, PT ;  /* 0x000000040000780c */ /* 0x010fda0003f05270 */
[----:B------:R-:W-:Y:S05]  /*09d0*/  @P0 BRA `(.L_x_12) ;  /* 0x0000000000480947 */ /* 0x000fea0003800000 */
[----:B--23--:R-:W-:Y:S01]  /*09e0*/  UMOV UR4, 0x720 ;  /* 0x0000072000047882 */ /* 0x00cfe20000000000 */
[----:B------:R-:W-:Y:S01]  /*09f0*/  UMOV UR6, 0x400 ;  /* 0x0000040000067882 */ /* 0x000fe20000000000 */
[----:B------:R-:W-:Y:S01]  /*0a00*/  USEL UR4, UR4, 0x620, UP4 ;  /* 0x0000062004047887 */ /* 0x000fe2000a000000 */
        /* <DEDUP_REMOVED lines=10> */
[----:B--2---:R4:W2:Y:S08]  /*0ab0*/  SYNCS.EXCH.64 URZ, [UR6+0xb0], UR8 ;  /* 0x0000b00806ff75b2 */ /* 0x0048b00008000100 */
[----:B------:R4:W3:Y:S01]  /*0ac0*/  SYNCS.EXCH.64 URZ, [UR6+0xc0], UR4 ;  /* 0x0000c00406ff75b2 */ /* 0x0008e20008000100 */
[----:B------:R4:W1:Y:S01]  /*0ad0*/  SYNCS.EXCH.64 URZ, [UR6+0xb8], UR8 ;  /* 0x0000b80806ff75b2 */ /* 0x0008620008000100 */
[----:B------:R4:W1:Y:S02]  /*0ae0*/  SYNCS.EXCH.64 URZ, [UR6+0xc8], UR4 ;  /* 0x0000c80406ff75b2 */ /* 0x0008640008000100 */
[----:B----4-:R-:W-:Y:S01]  /*0af0*/  NOP ;  /* 0x0000000000007918 */ /* 0x010fe20000000000 */
.L_x_12:
[----:B------:R-:W4:Y:S01]  /*0b00*/  SHFL.IDX PT, R0, R57, RZ, 0x1f ;  /* 0x00001fff39007589 */ /* 0x000f2200000e0000 */
[----:B------:R-:W-:Y:S01]  /*0b10*/  NOP ;  /* 0x0000000000007918 */ /* 0x000fe20000000000 */
[----:B----4-:R-:W-:-:S13]  /*0b20*/  ISETP.NE.AND P0, PT, R0, 0x5, PT ;  /* 0x000000050000780c */ /* 0x010fda0003f05270 */
[----:B------:R-:W-:Y:S05]  /*0b30*/  @P0 BRA `(.L_x_13) ;  /* 0x0000000000540947 */ /* 0x000fea0003800000 */
[----:B--23--:R-:W-:Y:S01]  /*0b40*/  UMOV UR4, 0x400 ;  /* 0x0000040000047882 */ /* 0x00cfe20000000000 */
        /* <DEDUP_REMOVED lines=14> */
[----:B------:R4:W1:Y:S01]  /*0c30*/  SYNCS.EXCH.64 URZ, [UR4+0xf8], UR8 ;  /* 0x0000f80804ff75b2 */ /* 0x0008620008000100 */
[----:B------:R4:W1:Y:S01]  /*0c40*/  SYNCS.EXCH.64 URZ, [UR4+0xe0], UR6 ;  /* 0x0000e00604ff75b2 */ /* 0x0008620008000100 */
[----:B------:R4:W1:Y:S01]  /*0c50*/  SYNCS.EXCH.64 URZ, [UR4+0x100], UR8 ;  /* 0x0001000804ff75b2 */ /* 0x0008620008000100 */
[----:B------:R4:W1:Y:S01]  /*0c60*/  SYNCS.EXCH.64 URZ, [UR4+0xe8], UR6 ;  /* 0x0000e80604ff75b2 */ /* 0x0008620008000100 */
[----:B------:R4:W1:Y:S02]  /*0c70*/  SYNCS.EXCH.64 URZ, [UR4+0x108], UR8 ;  /* 0x0001080804ff75b2 */ /* 0x0008640008000100 */
[----:B----4-:R-:W-:Y:S01]  /*0c80*/  NOP ;  /* 0x0000000000007918 */ /* 0x010fe20000000000 */
.L_x_13:
[----:B------:R-:W4:Y:S01]  /*0c90*/  SHFL.IDX PT, R0, R57, RZ, 0x1f ;  /* 0x00001fff39007589 */ /* 0x000f2200000e0000 */
[----:B------:R-:W-:Y:S01]  /*0ca0*/  ISETP.NE.OR P1, PT, RZ, UR18, !P1 ;  /* 0x00000012ff007c0c */ /* 0x000fe2000cf25670 */
        /* <DEDUP_REMOVED lines=12> */
[----:B------:R4:W3:Y:S01]  /*0d70*/  SYNCS.EXCH.64 URZ, [UR4+0x120], UR6 ;  /* 0x0001200604ff75b2 */ /* 0x0008e20008000100 */
[----:B------:R4:W1:Y:S01]  /*0d80*/  SYNCS.EXCH.64 URZ, [UR4+0x118], UR6 ;  /* 0x0001180604ff75b2 */ /* 0x0008620008000100 */
[----:B------:R4:W1:Y:S02]  /*0d90*/  SYNCS.EXCH.64 URZ, [UR4+0x128], UR6 ;  /* 0x0001280604ff75b2 */ /* 0x0008640008000100 */
[----:B----4-:R-:W-:Y:S01]  /*0da0*/  NOP ;  /* 0x0000000000007918 */ /* 0x010fe20000000000 */
.L_x_14:
[----:B------:R-:W-:Y:S01]  /*0db0*/  VOTEU.ALL UP0, P1 ;  /* 0x0000000000ff7886 */ /* 0x000fe20000800000 */
[----:B--23--:R-:W-:Y:S01]  /*0dc0*/  UMOV UR4, 0x20 ;  /* 0x0000002000047882 */ /* 0x00cfe20000000000 */
[----:B------:R-:W2:Y:S01]  /*0dd0*/  LDCU UR7, c[0x0][0x36c] ;  /* 0x00006d80ff0777ac */ /* 0x000ea20008000800 */
[----:B------:R-:W-:Y:S01]  /*0de0*/  NOP ;  /* 0x0000000000007918 */ /* 0x000fe20000000000 */
[----:B------:R-:W-:Y:S01]  /*0df0*/  LOP3.LUT R0, R70, 0x1f, RZ, 0xc0, !PT ;  /* 0x0000001f46007812 */ /* 0x000fe200078ec0ff */
[----:B------:R-:W-:Y:S01]  /*0e00*/  @!UP0 UMOV UR6, 0x400 ;  /* 0x0000040000068882 */ /* 0x000fe20000000000 */
[----:B------:R-:W-:-:S04]  /*0e10*/  @!UP0 UIADD3 UR4, UPT, UPT, -UR4, 0x100000, URZ ;  /* 0x0010000004048890 */ /* 0x000fc8000fffe1ff */
[----:B------:R-:W-:Y:S02]  /*0e20*/  @!UP0 USHF.L.U32 UR5, UR4, 0xb, URZ ;  /* 0x0000000b04058899 */ /* 0x000fe400080006ff */
[----:B------:R-:W-:Y:S02]  /*0e30*/  @!UP0 USHF.L.U32 UR4, UR4, 0x1, URZ ;  /* 0x0000000104048899 */ /* 0x000fe400080006ff */
[----:B------:R-:W-:Y:S01]  /*0e40*/  @!UP0 ULEA UR6, UR47, UR6, 0x18 ;  /* 0x000000062f068291 */ /* 0x000fe2000f8ec0ff */
[----:B------:R-:W-:Y:S01]  /*0e50*/  VOTEU.ALL UP0, P1 ;  /* 0x0000000000ff7886 */ /* 0x000fe20000800000 */
[----:B------:R-:W-:Y:S02]  /*0e60*/  UISETP.NE.AND UP5, UPT, UR18, URZ, UPT ;  /* 0x000000ff1200728c */ /* 0x000fe4000bfa5270 */
[----:B--2---:R-:W-:Y:S01]  /*0e70*/  UISETP.EQ.U32.AND UP6, UPT, UR7, 0x1, UPT ;  /* 0x000000010700788c */ /* 0x004fe2000bfc2070 */
[----:B------:R-:W2:Y:S07]  /*0e80*/  FENCE.VIEW.ASYNC.S ;  /* 0x00000000000073c6 */ /* 0x000eae0000000000 */
[----:B--2---:R2:W3:Y:S01]  /*0e90*/  @!UP0 SYNCS.EXCH.64 URZ, [UR6+0x130], UR4 ;  /* 0x0001300406ff85b2 */ /* 0x0044e20008000100 */
[----:B------:R-:W-:Y:S05]  /*0ea0*/  BRA.U !UP6, `(.L_x_15) ;  /* 0x000000010e087547 */ /* 0x000fea000b800000 */
[----:B-1-3--:R-:W-:Y:S01]  /*0eb0*/  UCGABAR_ARV ;  /* 0x00000000000079c7 */ /* 0x00afe20008000000 */
[----:B------:R-:W-:Y:S05]  /*0ec0*/  BRA `(.L_x_16) ;  /* 0x0000000000047947 */ /* 0x000fea0003800000 */
.L_x_15:
[----:B-1-3--:R-:W-:Y:S01]  /*0ed0*/  NOP ;  /* 0x0000000000007918 */ /* 0x00afe20000000000 */
.L_x_16:
[----:B------:R-:W1:Y:S01]  /*0ee0*/  S2UR UR27, SR_CTAID.X ;  /* 0x00000000001b79c3 */ /* 0x000e620000002500 */
[----:B------:R-:W-:-:S05]  /*0ef0*/  CS2R.32 R58, SR_CgaSize ;  /* 0x00000000003a7805 */ /* 0x000fca0000008a00 */
[----:B------:R-:W-:-:S05]  /*0f00*/  IMAD R58, R58, -0xa0, RZ ;  /* 0xffffff603a3a7824 */ /* 0x000fca00078e02ff */
[----:B--2---:R-:W-:-:S14]  /*0f10*/  R2UR UR5, R58 ;  /* 0x000000003a0572ca */ /* 0x004fdc00000e0000 */
[----:B------:R-:W2:Y:S01]  /*0f20*/  LDCU UR5, c[0x0][UR5+0x2b0] ;  /* 0x00005600050577ac */ /* 0x000ea20008000800 */
[----:B------:R-:W-:-:S05]  /*0f30*/  CS2R.32 R58, SR_CgaSize ;  /* 0x00000000003a7805 */ /* 0x000fca0000008a00 */
[----:B------:R-:W-:-:S05]  /*0f40*/  IMAD R58, R58, -0xa0, RZ ;  /* 0xffffff603a3a7824 */ /* 0x000fca00078e02ff */
[----:B------:R-:W-:-:S14]  /*0f50*/  R2UR UR4, R58 ;  /* 0x000000003a0472ca */ /* 0x000fdc00000e0000 */
[----:B------:R-:W3:Y:S01]  /*0f60*/  LDCU UR4, c[0x0][UR4+0x2b4] ;  /* 0x00005680040477ac */ /* 0x000ee20008000800 */
[----:B------:R-:W4:Y:S01]  /*0f70*/  S2UR UR26, SR_CTAID.Y ;  /* 0x00000000001a79c3 */ /* 0x000f220000002600 */
[----:B------:R-:W-:-:S05]  /*0f80*/  CS2R.32 R58, SR_CgaSize ;  /* 0x00000000003a7805 */ /* 0x000fca0000008a00 */
[----:B------:R-:W-:-:S05]  /*0f90*/  IMAD R58, R58, -0xa0, RZ ;  /* 0xffffff603a3a7824 */ /* 0x000fca00078e02ff */
[----:B------:R-:W-:-:S14]  /*0fa0*/  R2UR UR7, R58 ;  /* 0x000000003a0772ca */ /* 0x000fdc00000e0000 */
[----:B------:R-:W3:Y:S01]  /*0fb0*/  LDCU UR7, c[0x0][UR7+0x2a4] ;  /* 0x00005480070777ac */ /* 0x000ee20008000800 */
[----:B------:R-:W-:-:S05]  /*0fc0*/  CS2R.32 R58, SR_CgaSize ;  /* 0x00000000003a7805 */ /* 0x000fca0000008a00 */
[----:B------:R-:W-:-:S05]  /*0fd0*/  IMAD R58, R58, -0xa0, RZ ;  /* 0xffffff603a3a7824 */ /* 0x000fca00078e02ff */
[----:B------:R-:W-:-:S14]  /*0fe0*/  R2UR UR63, R58 ;  /* 0x000000003a3f72ca */ /* 0x000fdc00000e0000 */
[----:B------:R-:W3:Y:S01]  /*0ff0*/  LDCU UR63, c[0x0][UR63+0x2a0] ;  /* 0x000054003f3f77ac */ /* 0x000ee20008000800 */
[----:B------:R-:W-:Y:S01]  /*1000*/  UISETP.GT.U32.AND UP0, UPT, UR68, 0xffff, UPT ;  /* 0x0000ffff4400788c */ /* 0x000fe2000bf04070 */
[----:B------:R-:W3:Y:S01]  /*1010*/  LDCU UR19, c[0x0][0xb24] ;  /* 0x00016480ff1377ac */ /* 0x000ee20008000800 */
[----:B------:R-:W3:Y:S01]  /*1020*/  LDCU UR45, c[0x0][0xb24] ;  /* 0x00016480ff2d77ac */ /* 0x000ee20008000800 */
[----:B-1----:R-:W-:Y:S01]  /*1030*/  I2FP.F32.U32 R3, UR27 ;  /* 0x0000001b00037c45 */ /* 0x002fe20008201000 */
[----:B------:R-:W1:Y:S04]  /*1040*/  LDCU UR22, c[0x0][0xb30] ;  /* 0x00016600ff1677ac */ /* 0x000e680008000800 */
[----:B--2---:R-:W-:Y:S01]  /*1050*/  FMUL R3, R3, UR5 ;  /* 0x0000000503037c20 */ /* 0x004fe20008400000 */
[----:B------:R-:W-:Y:S01]  /*1060*/  USHF.L.U32 UR30, UR47, 0x8, URZ ;  /* 0x000000082f1e7899 */ /* 0x000fe200080006ff */
[----:B----4-:R-:W-:Y:S01]  /*1070*/  I2FP.F32.U32 R2, UR26 ;  /* 0x0000001a00027c45 */ /* 0x010fe20008201000 */
[----:B------:R-:W-:-:S03]  /*1080*/  USHF.L.U32 UR54, UR27, 0x6, URZ ;  /* 0x000000061b367899 */ /* 0x000fc600080006ff */
[----:B------:R-:W2:Y:S01]  /*1090*/  F2I.U32.TRUNC.NTZ R3, R3 ;  /* 0x0000000300037305 */ /* 0x000ea2000020f000 */
[----:B------:R-:W-:Y:S01]  /*10a0*/  USEL UR29, UR68, 0xffff, !UP0 ;  /* 0x0000ffff441d7887 */ /* 0x000fe2000c000000 */
[----:B---3--:R-:W-:-:S06]  /*10b0*/  FMUL R2, R2, UR4 ;  /* 0x0000000402027c20 */ /* 0x008fcc0008400000 */
[----:B------:R-:W3:Y:S01]  /*10c0*/  F2I.U32.TRUNC.NTZ R2, R2 ;  /* 0x0000000200027305 */ /* 0x000ee2000020f000 */
[----:B--2---:R-:W-:Y:S02]  /*10d0*/  R2UR UR4, R3 ;  /* 0x00000000030472ca */ /* 0x004fe400000e0000 */
[----:B------:R-:W-:Y:S02]  /*10e0*/  PRMT R3, RZ, 0x7610, R3 ;  /* 0x00007610ff037816 */ /* 0x000fe40000000003 */
[----:B---3--:R-:W-:Y:S02]  /*10f0*/  R2UR UR6, R2 ;  /* 0x00000000020672ca */ /* 0x008fe400000e0000 */
[----:B------:R-:W-:-:S07]  /*1100*/  PRMT R2, RZ, 0x7610, R2 ;  /* 0x00007610ff027816 */ /* 0x000fce0000000002 */
[----:B------:R-:W-:-:S04]  /*1110*/  UIADD3 UR5, UPT, UPT, -UR4, URZ, URZ ;  /* 0x000000ff04057290 */ /* 0x000fc8000fffe1ff */
[----:B------:R-:W-:Y:S02]  /*1120*/  UIMAD UR63, UR63, UR5, UR27 ;  /* 0x000000053f3f72a4 */ /* 0x000fe4000f8e021b */
[----:B------:R-:W-:-:S04]  /*1130*/  UIADD3 UR4, UPT, UPT, -UR6, URZ, URZ ;  /* 0x000000ff06047290 */ /* 0x000fc8000fffe1ff */
[----:B------:R-:W-:-:S06]  /*1140*/  UIMAD UR4, UR7, UR4, UR26 ;  /* 0x00000004070472a4 */ /* 0x000fcc000f8e021a */
[----:B------:R-:W-:Y:S01]  /*1150*/  IMAD.U32 R58, RZ, RZ, UR4 ;  /* 0x00000004ff3a7e24 */ /* 0x000fe2000f8e00ff */
[----:B-1----:R-:W-:Y:S06]  /*1160*/  BRA.U UP5, `(.L_x_17) ;  /* 0x0000000105687547 */ /* 0x002fec000b800000 */
[----:B------:R-:W-:Y:S01]  /*1170*/  R2UR UR4, R58 ;  /* 0x000000003a0472ca */ /* 0x000fe200000e0000 */
[----:B------:R-:W-:-:S12]  /*1180*/  ULOP3.LUT UR5, UR63, 0x4, URZ, 0x3c, !UPT ;  /* 0x000000043f057892 */ /* 0x000fd8000f8e3cff */
[----:B------:R-:W-:Y:S02]  /*1190*/  UISETP.NE.AND UP0, UPT, UR4, URZ, UPT ;  /* 0x000000ff0400728c */ /* 0x000fe4000bf05270 */
[----:B------:R-:W-:Y:S02]  /*11a0*/  ULOP3.LUT UR4, UR63, 0x2, URZ, 0x3c, !UPT ;  /* 0x000000023f047892 */ /* 0x000fe4000f8e3cff */
[----:B------:R-:W-:-:S04]  /*11b0*/  UISETP.GT.U32.AND UP2, UPT, UR63, 0x1, UP0 ;  /* 0x000000013f00788c */ /* 0x000fc80008744070 */
[----:B------:R-:W-:Y:S02]  /*11c0*/  USEL UR8, URZ, 0x1, UP2 ;  /* 0x00000001ff087887 */ /* 0x000fe40009000000 */
[----:B------:R-:W-:Y:S02]  /*11d0*/  USEL UR7, URZ, 0x2, UP2 ;  /* 0x00000002ff077887 */ /* 0x000fe40009000000 */
[----:B------:R-:W-:Y:S02]  /*11e0*/  UISETP.GT.U32.AND UP2, UPT, UR4, 0x1, UP0 ;  /* 0x000000010400788c */ /* 0x000fe40008744070 */
[----:B------:R-:W-:Y:S02]  /*11f0*/  ULOP3.LUT UR4, UR63, 0x6, URZ, 0x3c, !UPT ;  /* 0x000000063f047892 */ /* 0x000fe4000f8e3cff */
[----:B------:R-:W-:Y:S02]  /*1200*/  USEL UR6, URZ, 0x4, UP2 ;  /* 0x00000004ff067887 */ /* 0x000fe40009000000 */
[----:B------:R-:W-:-:S02]  /*1210*/  USEL UR9, URZ, 0x8, UP2 ;  /* 0x00000008ff097887 */ /* 0x000fc40009000000 */
[----:B------:R-:W-:Y:S02]  /*1220*/  UISETP.GT.U32.AND UP2, UPT, UR5, 0x1, UP0 ;  /* 0x000000010500788c */ /* 0x000fe40008744070 */
[----:B------:R-:W-:Y:S02]  /*1230*/  UISETP.GT.U32.AND UP0, UPT, UR4, 0x1, UP0 ;  /* 0x000000010400788c */ /* 0x000fe40008704070 */
[----:B------:R-:W-:Y:S02]  /*1240*/  USEL UR4, URZ, 0x10, UP2 ;  /* 0x00000010ff047887 */ /* 0x000fe40009000000 */
[----:B------:R-:W-:Y:S02]  /*1250*/  UIADD3 UR5, UPT, UPT, UR6, UR7, UR8 ;  /* 0x0000000706057290 */ /* 0x000fe4000fffe008 */
[----:B------:R-:W-:Y:S02]  /*1260*/  USEL UR7, URZ, 0x40, UP0 ;  /* 0x00000040ff077887 */ /* 0x000fe40008000000 */
[----:B------:R-:W-:-:S02]  /*1270*/  USEL UR8, URZ, 0x20, UP2 ;  /* 0x00000020ff087887 */ /* 0x000fc40009000000 */
[----:B------:R-:W-:Y:S02]  /*1280*/  UIADD3 UR5, UPT, UPT, UR4, UR5, UR9 ;  /* 0x0000000504057290 */ /* 0x000fe4000fffe009 */
[----:B------:R-:W-:Y:S02]  /*1290*/  ULOP3.LUT UR4, UR63, 0xfffffffe, URZ, 0xc0, !UPT ;  /* 0xfffffffe3f047892 */ /* 0x000fe4000f8ec0ff */
[----:B------:R-:W-:Y:S02]  /*12a0*/  USEL UR6, URZ, 0x80, UP0 ;  /* 0x00000080ff067887 */ /* 0x000fe40008000000 */
[----:B------:R-:W-:-:S03]  /*12b0*/  UIADD3 UR5, UPT, UPT, UR7, UR5, UR8 ;  /* 0x0000000507057290 */ /* 0x000fc6000fffe008 */
[----:B------:R-:W-:Y:S01]  /*12c0*/  UMOV UR7, 0x3 ;  /* 0x0000000300077882 */ /* 0x000fe20000000000 */
[----:B------:R-:W-:Y:S02]  /*12d0*/  UIADD3 UR5, UPT, UPT, UR5, UR6, URZ ;  /* 0x0000000605057290 */ /* 0x000fe4000fffe0ff */
[----:B------:R-:W-:-:S04]  /*12e0*/  USHF.L.U32 UR4, UR7, UR4, URZ ;  /* 0x0000000407047299 */ /* 0x000fc800080006ff */
[----:B------:R-:W-:Y:S02]  /*12f0*/  MOV R3, UR5 ;  /* 0x0000000500037c02 */ /* 0x000fe40008000f00 */
[----:B------:R-:W-:-:S07]  /*1300*/  IMAD.U32 R2, RZ, RZ, UR4 ;  /* 0x00000004ff027e24 */ /* 0x000fce000f8e00ff */
.L_x_17:
[----:B------:R-:W1:Y:S01]  /*1310*/  S2UR UR36, SR_CTAID.Z ;  /* 0x00000000002479c3 */ /* 0x000e620000002700 */
[----:B------:R-:W-:Y:S01]  /*1320*/  UISETP.GE.AND UP0, UPT, UR19, 0x1, UPT ;  /* 0x000000011300788c */ /* 0x000fe2000bf06270 */
[----:B------:R-:W-:-:S08]  /*1330*/  UMOV UR23, 0x55 ;  /* 0x0000005500177882 */ /* 0x000fd00000000000 */
[----:B------:R-:W-:Y:S05]  /*1340*/  BRA.U !UP0, `(.L_x_18) ;  /* 0x0000000108d07547 */ /* 0x000fea000b800000 */
[----:B------:R-:W2:Y:S01]  /*1350*/  LDCU.128 UR12, c[0x0][0xb10] ;  /* 0x00016200ff0c77ac */ /* 0x000ea20008000c00 */
[----:B------:R-:W3:Y:S01]  /*1360*/  LDCU UR6, c[0x0][0x370] ;  /* 0x00006e00ff0677ac */ /* 0x000ee20008000800 */
[----:B------:R-:W4:Y:S01]  /*1370*/  LDCU UR7, c[0x0][0x374] ;  /* 0x00006e80ff0777ac */ /* 0x000f220008000800 */
[----:B------:R-:W1:Y:S01]  /*1380*/  LDCU UR20, c[0x0][0xb0c] ;  /* 0x00016180ff1477ac */ /* 0x000e620008000800 */
[----:B------:R-:W1:Y:S01]  /*1390*/  LDCU UR21, c[0x0][0xb20] ;  /* 0x00016400ff1577ac */ /* 0x000e620008000800 */
[----:B------:R-:W1:Y:S01]  /*13a0*/  LDCU.64 UR8, c[0x0][0xb28] ;  /* 0x00016500ff0877ac */ /* 0x000e620008000a00 */
[----:B--2---:R-:W-:Y:S02]  /*13b0*/  UISETP.NE.AND UP3, UPT, UR14, 0x1, UPT ;  /* 0x000000010e00788c */ /* 0x004fe4000bf65270 */
[----:B----4-:R-:W-:Y:S02]  /*13c0*/  UIMAD.WIDE.U32 UR10, UR7, UR15, URZ ;  /* 0x0000000f070a72a5 */ /* 0x010fe4000f8e00ff */
[----:B---3--:R-:W-:-:S02]  /*13d0*/  UIMAD.WIDE.U32 UR16, UR6, UR12, URZ ;  /* 0x0000000c061072a5 */ /* 0x008fc4000f8e00ff */
[----:B-1----:R-:W-:Y:S02]  /*13e0*/  UISETP.NE.AND UP0, UPT, UR20, 0x1, UPT ;  /* 0x000000011400788c */ /* 0x002fe4000bf05270 */
[----:B------:R-:W-:Y:S01]  /*13f0*/  UIMAD.WIDE.U32 UR4, UR27, UR12, URZ ;  /* 0x0000000c1b0472a5 */ /* 0x000fe2000f8e00ff */
[----:B------:R-:W-:Y:S02]  /*1400*/  UMOV UR10, UR11 ;  /* 0x0000000b000a7c82 */ /* 0x000fe40008000000 */
[----:B------:R-:W-:Y:S01]  /*1410*/  UMOV UR16, UR17 ;  /* 0x0000001100107c82 */ /* 0x000fe20008000000 */
[----:B------:R-:W-:Y:S02]  /*1420*/  @UP3 USHF.R.U32.HI UR7, URZ, UR21, UR10 ;  /* 0x00000015ff073299 */ /* 0x000fe4000801160a */
[----:B------:R-:W-:Y:S02]  /*1430*/  UISETP.NE.AND UP2, UPT, UR19, 0x1, UPT ;  /* 0x000000011300788c */ /* 0x000fe4000bf45270 */
[----:B------:R-:W-:-:S02]  /*1440*/  USHF.R.U32.HI UR5, URZ, UR13, UR5 ;  /* 0x0000000dff057299 */ /* 0x000fc40008011605 */
[----:B------:R-:W-:Y:S02]  /*1450*/  @UP0 USHF.R.U32.HI UR6, URZ, UR13, UR16 ;  /* 0x0000000dff060299 */ /* 0x000fe40008011610 */
[----:B------:R-:W-:Y:S02]  /*1460*/  UIMAD.WIDE.U32 UR12, UR26, UR15, URZ ;  /* 0x0000000f1a0c72a5 */ /* 0x000fe4000f8e00ff */
[----:B------:R-:W-:Y:S02]  /*1470*/  UIMAD.WIDE.U32 UR10, UR7, UR8, URZ ;  /* 0x00000008070a72a5 */ /* 0x000fe4000f8e00ff */
[----:B------:R-:W-:Y:S02]  /*1480*/  UIMAD.WIDE.U32 UR16, UR6, UR8, URZ ;  /* 0x00000008061072a5 */ /* 0x000fe4000f8e00ff */
[----:B------:R-:W-:Y:S01]  /*1490*/  USEL UR5, UR27, UR5, !UP0 ;  /* 0x000000051b057287 */ /* 0x000fe2000c000000 */
[----:B------:R-:W-:Y:S02]  /*14a0*/  UMOV UR4, UR13 ;  /* 0x0000000d00047c82 */ /* 0x000fe40008000000 */
[----:B------:R-:W-:Y:S01]  /*14b0*/  UMOV UR10, UR11 ;  /* 0x0000000b000a7c82 */ /* 0x000fe20008000000 */
[----:B------:R-:W-:-:S02]  /*14c0*/  USHF.R.U32.HI UR4, URZ, UR21, UR4 ;  /* 0x00000015ff047299 */ /* 0x000fc40008011604 */
[----:B------:R-:W-:Y:S01]  /*14d0*/  @UP2 USHF.R.U32.HI UR7, URZ, UR9, UR10 ;  /* 0x00000009ff072299 */ /* 0x000fe2000801160a */
[----:B------:R-:W-:Y:S01]  /*14e0*/  UMOV UR16, UR17 ;  /* 0x0000001100107c82 */ /* 0x000fe20008000000 */
[----:B------:R-:W-:Y:S02]  /*14f0*/  USEL UR4, UR26, UR4, !UP3 ;  /* 0x000000041a047287 */ /* 0x000fe4000d800000 */
[----:B------:R-:W-:Y:S02]  /*1500*/  @UP2 USHF.R.U32.HI UR6, URZ, UR9, UR16 ;  /* 0x00000009ff062299 */ /* 0x000fe40008011610 */
[----:B------:R-:W-:Y:S02]  /*1510*/  UIMAD UR7, UR7, UR19, URZ ;  /* 0x00000013070772a4 */ /* 0x000fe4000f8e02ff */
[----:B------:R-:W-:Y:S02]  /*1520*/  UIMAD UR12, UR6, UR19, URZ ;  /* 0x00000013060c72a4 */ /* 0x000fe4000f8e02ff */
[----:B------:R-:W-:-:S02]  /*1530*/  UISETP.GE.AND UP0, UPT, UR4, UR7, UPT ;  /* 0x000000070400728c */ /* 0x000fc4000bf06270 */
[----:B------:R-:W-:Y:S02]  /*1540*/  UIMAD.WIDE.U32 UR10, UR4, UR8, URZ ;  /* 0x00000008040a72a5 */ /* 0x000fe4000f8e00ff */
[----:B------:R-:W-:Y:S02]  /*1550*/  UISETP.GE.OR UP0, UPT, UR5, UR12, UP0 ;  /* 0x0000000c0500728c */ /* 0x000fe40008706670 */
[----:B------:R-:W-:Y:S02]  /*1560*/  UIMAD.WIDE.U32 UR12, UR5, UR8, URZ ;  /* 0x00000008050c72a5 */ /* 0x000fe4000f8e00ff */
[----:B------:R-:W-:Y:S01]  /*1570*/  UIADD3 UR10, UPT, UPT, -UR4, URZ, URZ ;  /* 0x000000ff040a7290 */ /* 0x000fe2000fffe1ff */
[----:B------:R-:W-:Y:S01]  /*1580*/  UMOV UR8, UR11 ;  /* 0x0000000b00087c82 */ /* 0x000fe20008000000 */
[----:B------:R-:W-:Y:S02]  /*1590*/  UIADD3 UR11, UPT, UPT, -UR5, URZ, URZ ;  /* 0x000000ff050b7290 */ /* 0x000fe4000fffe1ff */
[----:B------:R-:W-:-:S03]  /*15a0*/  USHF.R.U32.HI UR8, URZ, UR9, UR8 ;  /* 0x00000009ff087299 */ /* 0x000fc60008011608 */
[----:B------:R-:W-:Y:S01]  /*15b0*/  @!UP0 UMOV UR7, UR13 ;  /* 0x0000000d00078c82 */ /* 0x000fe20008000000 */
[----:B------:R-:W-:Y:S02]  /*15c0*/  UIMAD UR26, UR14, UR10, UR26 ;  /* 0x0000000a0e1a72a4 */ /* 0x000fe4000f8e021a */
[----:B------:R-:W-:Y:S02]  /*15d0*/  USEL UR8, UR4, UR8, !UP2 ;  /* 0x0000000804087287 */ /* 0x000fe4000d000000 */
[----:B------:R-:W-:Y:S02]  /*15e0*/  @!UP0 USHF.R.U32.HI UR7, URZ, UR9, UR7 ;  /* 0x00000009ff078299 */ /* 0x000fe40008011607 */
[----:B------:R-:W-:Y:S02]  /*15f0*/  UIADD3 UR9, UPT, UPT, -UR8, URZ, URZ ;  /* 0x000000ff08097290 */ /* 0x000fe4000fffe1ff */
[----:B------:R-:W-:Y:S02]  /*1600*/  @!UP0 USEL UR7, UR5, UR7, !UP2 ;  /* 0x0000000705078287 */ /* 0x000fe4000d000000 */
[----:B------:R-:W-:-:S02]  /*1610*/  UIMAD UR9, UR19, UR9, UR4 ;  /* 0x00000009130972a4 */ /* 0x000fc4000f8e0204 */
[----:B------:R-:W-:Y:S02]  /*1620*/  @!UP0 UIADD3 UR8, UPT, UPT, UR8, -UR7, URZ ;  /* 0x8000000708088290 */ /* 0x000fe4000fffe0ff */
[----:B------:R-:W-:Y:S02]  /*1630*/  @!UP0 UIMAD UR6, UR9, UR6, UR7 ;  /* 0x00000006090682a4 */ /* 0x000fe4000f8e0207 */
[----:B------:R-:W-:Y:S02]  /*1640*/  @!UP0 UIMAD UR4, UR8, UR19, UR5 ;  /* 0x00000013080482a4 */ /* 0x000fe4000f8e0205 */
[----:B------:R-:W-:Y:S02]  /*1650*/  UIMAD UR27, UR20, UR11, UR27 ;  /* 0x0000000b141b72a4 */ /* 0x000fe4000f8e021b */
[----:B------:R-:W-:Y:S01]  /*1660*/  UIMAD UR26, UR4, UR14, UR26 ;  /* 0x0000000e041a72a4 */ /* 0x000fe2000f8e021a */
[----:B------:R-:W-:Y:S02]  /*1670*/  @!UP0 UMOV UR5, UR6 ;  /* 0x0000000600058c82 */ /* 0x000fe40008000000 */
[----:B------:R-:W-:-:S12]  /*1680*/  UIMAD UR27, UR5, UR20, UR27 ;  /* 0x00000014051b72a4 */ /* 0x000fd8000f8e021b */
.L_x_18:
[----:B------:R-:W-:Y:S02]  /*1690*/  UISETP.NE.AND UP2, UPT, UR22, 0x1, UPT ;  /* 0x000000011600788c */ /* 0x000fe4000bf45270 */
[----:B------:R-:W-:Y:S02]  /*16a0*/  ULOP3.LUT UR29, UR29, 0xffff, URZ, 0xc0, !UPT ;  /* 0x0000ffff1d1d7892 */ /* 0x000fe4000f8ec0ff */
[----:B------:R-:W-:Y:S02]  /*16b0*/  UISETP.NE.AND UP0, UPT, UR18, 0x2, UPT ;  /* 0x000000021200788c */ /* 0x000fe4000bf05270 */
[----:B------:R-:W-:Y:S02]  /*16c0*/  ULOP3.LUT UR30, UR30, 0x600, URZ, 0xc0, !UPT ;  /* 0x000006001e1e7892 */ /* 0x000fe4000f8ec0ff */
[----:B------:R-:W-:Y:S02]  /*16d0*/  ULOP3.LUT UR54, UR54, 0x40, URZ, 0xc0, !UPT ;  /* 0x0000004036367892 */ /* 0x000fe4000f8ec0ff */
[----:B------:R-:W-:Y:S01]  /*16e0*/  USHF.L.U32 UR29, UR23, UR29, URZ ;  /* 0x0000001d171d7299 */ /* 0x000fe200080006ff */
[----:B------:R-:W-:Y:S11]  /*16f0*/  BRA.U UP2, `(.L_x_19) ;  /* 0x0000000102407547 */ /* 0x000ff6000b800000 */
[----:B------:R-:W2:Y:S01]  /*1700*/  LDCU.128 UR8, c[0x0][0xb10] ;  /* 0x00016200ff0877ac */ /* 0x000ea20008000c00 */
[----:B------:R-:W3:Y:S01]  /*1710*/  LDCU UR12, c[0x0][0xb0c] ;  /* 0x00016180ff0c77ac */ /* 0x000ee20008000800 */
[----:B------:R-:W4:Y:S01]  /*1720*/  LDCU UR13, c[0x0][0xb20] ;  /* 0x00016400ff0d77ac */ /* 0x000f220008000800 */
[----:B--2---:R-:W-:Y:S02]  /*1730*/  UIMAD.WIDE.U32 UR4, UR27, UR8, URZ ;  /* 0x000000081b0472a5 */ /* 0x004fe4000f8e00ff */
[----:B------:R-:W-:Y:S02]  /*1740*/  UIMAD.WIDE.U32 UR6, UR26, UR11, URZ ;  /* 0x0000000b1a0672a5 */ /* 0x000fe4000f8e00ff */
[----:B---3--:R-:W-:Y:S02]  /*1750*/  UISETP.NE.AND UP2, UPT, UR12, 0x1, UPT ;  /* 0x000000010c00788c */ /* 0x008fe4000bf45270 */
[----:B------:R-:W-:-:S03]  /*1760*/  USHF.R.U32.HI UR5, URZ, UR9, UR5 ;  /* 0x00000009ff057299 */ /* 0x000fc60008011605 */
[----:B------:R-:W-:Y:S01]  /*1770*/  UMOV UR4, UR7 ;  /* 0x0000000700047c82 */ /* 0x000fe20008000000 */
[----:B------:R-:W-:Y:S02]  /*1780*/  USEL UR5, UR27, UR5, !UP2 ;  /* 0x000000051b057287 */ /* 0x000fe4000d000000 */
[----:B------:R-:W-:Y:S02]  /*1790*/  UISETP.NE.AND UP2, UPT, UR10, 0x1, UPT ;  /* 0x000000010a00788c */ /* 0x000fe4000bf45270 */
[----:B----4-:R-:W-:-:S04]  /*17a0*/  USHF.R.U32.HI UR4, URZ, UR13, UR4 ;  /* 0x0000000dff047299 */ /* 0x010fc80008011604 */
[----:B------:R-:W-:-:S04]  /*17b0*/  USEL UR4, UR26, UR4, !UP2 ;  /* 0x000000041a047287 */ /* 0x000fc8000d000000 */
[----:B------:R-:W-:Y:S02]  /*17c0*/  UIADD3 UR6, UPT, UPT, UR5, -UR4, URZ ;  /* 0x8000000405067290 */ /* 0x000fe4000fffe0ff */
[----:B------:R-:W-:Y:S02]  /*17d0*/  UIADD3 UR4, UPT, UPT, -UR5, UR4, URZ ;  /* 0x0000000405047290 */ /* 0x000fe4000fffe1ff */
[----:B------:R-:W-:Y:S02]  /*17e0*/  UIMAD UR26, UR6, UR10, UR26 ;  /* 0x0000000a061a72a4 */ /* 0x000fe4000f8e021a */
[----:B------:R-:W-:-:S12]  /*17f0*/  UIMAD UR27, UR4, UR12, UR27 ;  /* 0x0000000c041b72a4 */ /* 0x000fd8000f8e021b */
.L_x_19:
[----:B------:R-:W-:Y:S05]  /*1800*/  BRA.U !UP6, `(.L_x_20) ;  /* 0x000000010e0c7547 */ /* 0x000fea000b800000 */
[----:B------:R-:W-:Y:S01]  /*1810*/  UCGABAR_WAIT ;  /* 0x0000000000007dc7 */ /* 0x000fe20008000000 */
[----:B------:R-:W-:Y:S01]  /*1820*/  CCTL.IVALL ;  /* 0x00000000ff00798f */ /* 0x000fe20002000000 */
[----:B------:R-:W-:Y:S05]  /*1830*/  BRA `(.L_x_21) ;  /* 0x0000000000047947 */ /* 0x000fea0003800000 */
.L_x_20:
[----:B------:R-:W-:Y:S06]  /*1840*/  BAR.SYNC.DEFER_BLOCKING 0x0 ;  /* 0x0000000000007b1d */ /* 0x000fec0000010000 */
.L_x_21:
[----:B------:R-:W-:Y:S05]  /*1850*/  BRA.U UP0, `(.L_x_22) ;  /* 0x0000001500947547 */ /* 0x000fea000b800000 */
[----:B------:R-:W2:Y:S01]  /*1860*/  LDCU UR6, c[0x0][0x38c] ;  /* 0x00007180ff0677ac */ /* 0x000ea20008000800 */
[----:B------:R-:W-:Y:S01]  /*1870*/  PLOP3.LUT P1, PT, PT, PT, UP4, 0x80, 0x8 ;  /* 0x000000000008781c */ /* 0x000fe20003f2f048 */
[----:B------:R-:W-:Y:S01]  /*1880*/  IMAD.MOV.U32 R12, RZ, RZ, 0x1 ;  /* 0x00000001ff0c7424 */ /* 0x000fe200078e00ff */
[----:B------:R-:W-:Y:S02]  /*1890*/  ISETP.NE.AND P2, PT, R0, RZ, P3 ;  /* 0x000000ff0000720c */ /* 0x000fe40001f45270 */
[----:B------:R-:W-:Y:S02]  /*18a0*/  CS2R R10, SRZ ;  /* 0x00000000000a7805 */ /* 0x000fe4000001ff00 */
[----:B------:R-:W-:Y:S01]  /*18b0*/  PLOP3.LUT P1, PT, P1, PT, PT, 0x8, 0x80 ;  /* 0x000000000080781c */ /* 0x000fe20000f2e170 */
[----:B------:R-:W-:Y:S01]  /*18c0*/  IMAD.MOV.U32 R9, RZ, RZ, RZ ;  /* 0x000000ffff097224 */ /* 0x000fe200078e00ff */
[----:B------:R-:W3:Y:S01]  /*18d0*/  LDCU UR48, c[0x0][0x370] ;  /* 0x00006e00ff3077ac */ /* 0x000ee20008000800 */
[----:B------:R-:W-:Y:S01]  /*18e0*/  IMAD.MOV.U32 R8, RZ, RZ, 0x1 ;  /* 0x00000001ff087424 */ /* 0x000fe200078e00ff */
[----:B------:R-:W4:Y:S01]  /*18f0*/  LDCU.64 UR40, c[0x0][0x348] ;  /* 0x00006900ff2877ac */ /* 0x000f220008000a00 */
[----:B------:R-:W-:Y:S01]  /*1900*/  ULEA.HI UR52, UR30, UR54, URZ, 0x1b ;  /* 0x000000361e347291 */ /* 0x000fe2000f8fd8ff */
[----:B------:R-:W1:Y:S01]  /*1910*/  LDCU UR46, c[0x0][0x374] ;  /* 0x00006e80ff2e77ac */ /* 0x000e620008000800 */
[----:B--2---:R-:W-:-:S02]  /*1920*/  UIADD3 UR5, UPT, UPT, UR6, 0x3f, URZ ;  /* 0x0000003f06057890 */ /* 0x004fc4000fffe0ff */
[----:B------:R-:W-:Y:S02]  /*1930*/  UIADD3 UR55, UPT, UPT, UR6, 0x7e, URZ ;  /* 0x0000007e06377890 */ /* 0x000fe4000fffe0ff */
[----:B------:R-:W-:Y:S01]  /*1940*/  USHF.R.S32.HI UR4, URZ, 0x1f, UR5 ;  /* 0x0000001fff047899 */ /* 0x000fe20008011405 */
[----:B------:R-:W-:-:S03]  /*1950*/  UMOV UR15, URZ ;  /* 0x000000ff000f7c82 */ /* 0x000fc60008000000 */
[----:B------:R-:W-:Y:S02]  /*1960*/  ULEA.HI UR4, UR4, UR5, URZ, 0x6 ;  /* 0x0000000504047291 */ /* 0x000fe4000f8f30ff */
[----:B------:R-:W-:Y:S02]  /*1970*/  UIADD3 UR5, UPT, UPT, UR6, -0x1, URZ ;  /* 0xffffffff06057890 */ /* 0x000fe4000fffe0ff */
[----:B------:R-:W-:Y:S02]  /*1980*/  USHF.R.S32.HI UR50, URZ, 0x6, UR4 ;  /* 0x00000006ff327899 */ /* 0x000fe40008011404 */
[----:B------:R-:W-:Y:S02]  /*1990*/  UISETP.GE.U32.AND UP1, UPT, UR5, -0x7f, UPT ;  /* 0xffffff810500788c */ /* 0x000fe4000bf26070 */
[----:B------:R-:W-:-:S04]  /*19a0*/  UISETP.LT.U32.AND UP0, UPT, UR50, 0x6, UPT ;  /* 0x000000063200788c */ /* 0x000fc8000bf01070 */
[----:B------:R-:W-:Y:S02]  /*19b0*/  USEL UR49, UR50, 0x6, UP0 ;  /* 0x0000000632317887 */ /* 0x000fe40008000000 */
[----:B------:R-:W-:Y:S02]  /*19c0*/  UISETP.NE.AND UP0, UPT, UR18, URZ, UPT ;  /* 0x000000ff1200728c */ /* 0x000fe4000bf05270 */
[----:B------:R-:W-:Y:S02]  /*19d0*/  UIADD3 UR4, UPT, UPT, UR49, -0x1, URZ ;  /* 0xffffffff31047890 */ /* 0x000fe4000fffe0ff */
[----:B------:R-:W-:Y:S02]  /*19e0*/  @UP1 UIADD3 UR4, UPT, UPT, UR49, URZ, URZ ;  /* 0x000000ff31041290 */ /* 0x000fe4000fffe0ff */
[----:B------:R-:W-:Y:S02]  /*19f0*/  USEL UR31, UR53, 0x2, UP0 ;  /* 0x00000002351f7887 */ /* 0x000fe40008000000 */
[----:B------:R-:W-:-:S02]  /*1a00*/  UIADD3 UR53, UPT, UPT, UR50, -UR49, URZ ;  /* 0x8000003132357290 */ /* 0x000fc4000fffe0ff */
[----:B------:R-:W-:Y:S02]  /*1a10*/  UIADD3 UR42, UPT, UPT, UR4, 0x1, URZ ;  /* 0x00000001042a7890 */ /* 0x000fe4000fffe0ff */
[----:B-1-34-:R-:W-:-:S12]  /*1a20*/  UIADD3 UR51, UPT, UPT, -UR4, URZ, URZ ;  /* 0x000000ff04337290 */ /* 0x01afd8000fffe1ff */
.L_x_44:
[----:B------:R-:W-:Y:S01]  /*1a30*/  UISETP.NE.AND UP0, UPT, UR47, URZ, UPT ;  /* 0x000000ff2f00728c */ /* 0x000fe2000bf05270 */
[----:B-1----:R-:W1:Y:S08]  /*1a40*/  S2UR UR47, SR_CgaCtaId ;  /* 0x00000000002f79c3 */ /* 0x002e700000008800 */
[----:B------:R-:W-:Y:S05]  /*1a50*/  BRA.U UP0, `(.L_x_23) ;  /* 0x0000000100347547 */ /* 0x000fea000b800000 */
[----:B------:R-:W2:Y:S01]  /*1a60*/  S2R R0, SR_CgaCtaId ;  /* 0x0000000000007919 */ /* 0x000ea20000008800 */
[----:B------:R-:W-:Y:S02]  /*1a70*/  MOV R3, 0x400 ;  /* 0x0000040000037802 */ /* 0x000fe40000000f00 */
[----:B------:R-:W-:Y:S02]  /*1a80*/  SHF.L.U32 R2, R8, 0x1f, RZ ;  /* 0x0000001f08027819 */ /* 0x000fe400000006ff */
[----:B--2---:R-:W-:-:S05]  /*1a90*/  LEA R0, R0, R3, 0x18 ;  /* 0x0000000300007211 */ /* 0x004fca00078ec0ff */
[----:B------:R-:W-:-:S04]  /*1aa0*/  IMAD R3, R9, 0x8, R0 ;  /* 0x0000000809037824 */ /* 0x000fc800078e0200 */
[----:B------:R-:W2:Y:S02]  /*1ab0*/  SYNCS.PHASECHK.TRANS64.TRYWAIT P0, [R3+URZ+0x120], R2 ;  /* 0x00012002030075a7 */ /* 0x000ea400080011ff */
[----:B--2---:R-:W-:Y:S05]  /*1ac0*/  @!P0 BRA `(.L_x_24) ;  /* 0x0000007c001c8947 */ /* 0x004fea0003800000 */
.L_x_153:
[----:B------:R-:W-:Y:S01]  /*1ad0*/  VIADD R9, R9, 0x1 ;  /* 0x0000000109097836 */ /* 0x000fe20000000000 */
[----:B------:R2:W-:Y:S04]  /*1ae0*/  SYNCS.ARRIVE.TRANS64.A1T0 RZ, [R3+URZ+0x110], RZ ;  /* 0x000110ff03ff79a7 */ /* 0x0005e800081000ff */
[----:B------:R-:W-:-:S04]  /*1af0*/  ISETP.NE.AND P0, PT, R9, 0x2, PT ;  /* 0x000000020900780c */ /* 0x000fc80003f05270 */
[----:B------:R-:W-:Y:S02]  /*1b00*/  SEL R9, R9, RZ, P0 ;  /* 0x000000ff09097207 */ /* 0x000fe40000000000 */
[----:B--2---:R-:W-:-:S04]  /*1b10*/  SEL R3, RZ, 0x1, P0 ;  /* 0x00000001ff037807 */ /* 0x004fc80000000000 */
[----:B------:R-:W-:-:S07]  /*1b20*/  LOP3.LUT R8, R8, R3, RZ, 0x3c, !PT ;  /* 0x0000000308087212 */ /* 0x000fce00078e3cff */
.L_x_23:
[----:B------:R-:W-:Y:S01]  /*1b30*/  UMOV UR14, 0x400 ;  /* 0x00000400000e7882 */ /* 0x000fe20000000000 */
[----:B------:R-:W-:Y:S01]  /*1b40*/  UISETP.GE.U32.AND UP0, UPT, UR55, 0x7f, UPT ;  /* 0x0000007f3700788c */ /* 0x000fe2000bf06070 */
[----:B------:R-:W-:Y:S01]  /*1b50*/  SHF.L.U32 R0, R12, 0x1f, RZ ;  /* 0x0000001f0c007819 */ /* 0x000fe200000006ff */
[----:B-1----:R-:W-:Y:S02]  /*1b60*/  ULEA UR14, UR47, UR14, 0x18 ;  /* 0x0000000e2f0e7291 */ /* 0x002fe4000f8ec0ff */
[----:B------:R-:W-:Y:S02]  /*1b70*/  ULEA UR19, UR26, UR52, 0x7 ;  /* 0x000000341a137291 */ /* 0x000fe4000f8e38ff */
[----:B------:R-:W-:Y:S01]  /*1b80*/  ULEA UR4, UR15, UR14, 0x3 ;  /* 0x0000000e0f047291 */ /* 0x000fe2000f8e18ff */
[----:B------:R-:W-:-:S08]  /*1b90*/  UMOV UR13, URZ ;  /* 0x000000ff000d7c82 */ /* 0x000fd00008000000 */
[----:B------:R1:W2:Y:S01]  /*1ba0*/  SYNCS.PHASECHK.TRANS64.TRYWAIT P0, [UR4+0x30], R0 ;  /* 0x00003000ff0075a7 */ /* 0x0002a20008001104 */
[----:B------:R-:W-:-:S04]  /*1bb0*/  ULEA.HI UR4, UR27, UR27, URZ, 0x1 ;  /* 0x0000001b1b047291 */ /* 0x000fc8000f8f08ff */
[----:B------:R-:W-:-:S04]  /*1bc0*/  USHF.L.U32 UR4, UR4, 0x6, URZ ;  /* 0x0000000604047899 */ /* 0x000fc800080006ff */
[----:B------:R-:W-:Y:S01]  /*1bd0*/  ULOP3.LUT UR35, UR54, 0xffffff80, UR4, 0xf8, !UPT ;  /* 0xffffff8036237892 */ /* 0x000fe2000f8ef804 */
[----:B------:R-:W-:Y:S11]  /*1be0*/  BRA.U !UP0, `(.L_x_25) ;  /* 0x0000000108f87547 */ /* 0x000ff6000b800000 */
[----:B------:R-:W-:Y:S01]  /*1bf0*/  UMOV UR21, UR51 ;  /* 0x0000003300157c82 */ /* 0x000fe20008000000 */
[----:B------:R-:W-:Y:S01]  /*1c00*/  UMOV UR4, UR15 ;  /* 0x0000000f00047c82 */ /* 0x000fe20008000000 */
[----:B------:R-:W-:-:S05]  /*1c10*/  UMOV UR26, 0x20 ;  /* 0x00000020001a7882 */ /* 0x000fca0000000000 */
.L_x_31:
[----:B------:R-:W-:Y:S01]  /*1c20*/  ULEA UR33, UR4, UR14, 0x3 ;  /* 0x0000000e04217291 */ /* 0x000fe2000f8e18ff */
[----:B------:R-:W-:Y:S01]  /*1c30*/  @P3 MOV R2, 0x10000 ;  /* 0x0001000000023802 */ /* 0x000fe20000000f00 */
[----:B--2-4-:R-:W-:Y:S10]  /*1c40*/  @P0 BRA `(.L_x_26) ;  /* 0x00000000000c0947 */ /* 0x014ff40003800000 */
[----:B------:R-:W-:-:S04]  /*1c50*/  SHF.L.U32 R3, R12, 0x1f, RZ ;  /* 0x0000001f0c037819 */ /* 0x000fc800000006ff */
[----:B------:R-:W2:Y:S02]  /*1c60*/  SYNCS.PHASECHK.TRANS64.TRYWAIT P0, [UR33+0x30], R3 ;  /* 0x00003003ff0075a7 */ /* 0x000ea40008001121 */
[----:B--2---:R-:W-:Y:S05]  /*1c70*/  @!P0 BRA `(.L_x_27) ;  /* 0x0000007800c48947 */ /* 0x004fea0003800000 */
.L_x_26:
[----:B------:R2:W-:Y:S01]  /*1c80*/  @P3 SYNCS.ARRIVE.TRANS64 RZ, [UR33], R2 ;  /* 0x00000002ffff39a7 */ /* 0x0005e20008000021 */
[----:B------:R-:W-:Y:S02]  /*1c90*/  ULOP3.LUT UR5, UR31, 0x2, URZ, 0xfc, !UPT ;  /* 0x000000021f057892 */ /* 0x000fe4000f8efcff */
[----:B------:R-:W-:Y:S02]  /*1ca0*/  UIADD3 UR21, UPT, UPT, UR21, 0x1, URZ ;  /* 0x0000000115157890 */ /* 0x000fe4000fffe0ff */
[----:B------:R-:W-:Y:S02]  /*1cb0*/  UISETP.NE.AND UP0, UPT, UR5, 0x2, UPT ;  /* 0x000000020500788c */ /* 0x000fe4000bf05270 */
[----:B------:R-:W-:-:S07]  /*1cc0*/  UISETP.NE.AND UP2, UPT, UR21, 0x1, UPT ;  /* 0x000000011500788c */ /* 0x000fce000bf45270 */
[----:B------:R-:W-:Y:S05]  /*1cd0*/  BRA.U UP0, `(.L_x_28) ;  /* 0x0000000100047547 */ /* 0x000fea000b800000 */
[----:B------:R-:W-:Y:S05]  /*1ce0*/  BPT.TRAP 0x1 ;  /* 0x000000040000795c */ /* 0x000fea0000300000 */
.L_x_28:
[----:B------:R-:W-:Y:S04]  /*1cf0*/  BSSY.RECONVERGENT B0, `(.L_x_29) ;  /* 0x0000003000007945 */ /* 0x000fe80003800200 */
[----:B------:R-:W-:Y:S05]  /*1d00*/  @!P2 BRA `(.L_x_30) ;  /* 0x000000000004a947 */ /* 0x000fea0003800000 */
[----:B------:R-:W-:Y:S05]  /*1d10*/  BPT.TRAP 0x1 ;  /* 0x000000040000795c */ /* 0x000fea0000300000 */
.L_x_30:
[----:B------:R-:W-:Y:S05]  /*1d20*/  BSYNC.RECONVERGENT B0 ;  /* 0x0000000000007941 */ /* 0x000fea0003800200 */
.L_x_29:
[----:B------:R-:W-:Y:S02]  /*1d30*/  UIADD3 UR5, UPT, UPT, UR4, 0x1, URZ ;  /* 0x0000000104057890 */ /* 0x000fe4000fffe0ff */
[----:B------:R-:W-:Y:S02]  /*1d40*/  ULEA UR8, UR4, UR30, 0xc ;  /* 0x0000001e04087291 */ /* 0x000fe4000f8e60ff */
[----:B------:R-:W-:Y:S02]  /*1d50*/  UISETP.NE.AND UP0, UPT, UR5, 0x6, UPT ;  /* 0x000000060500788c */ /* 0x000fe4000bf05270 */
[----:B------:R-:W-:Y:S02]  /*1d60*/  ULEA UR24, UR4, UR14, 0xe ;  /* 0x0000000e04187291 */ /* 0x000fe4000f8e70ff */
[----:B------:R-:W-:Y:S02]  /*1d70*/  USEL UR6, URZ, 0x1, UP0 ;  /* 0x00000001ff067887 */ /* 0x000fe40008000000 */
[----:B------:R-:W-:-:S02]  /*1d80*/  USEL UR15, UR5, URZ, UP0 ;  /* 0x000000ff050f7287 */ /* 0x000fc40008000000 */
[----:B------:R-:W-:Y:S02]  /*1d90*/  UIADD3 UR4, UP0, UPT, UR40, 0x180, URZ ;  /* 0x0000018028047890 */ /* 0x000fe4000ff1e0ff */
[----:B------:R-:W-:Y:S01]  /*1da0*/  ULEA UR5, UR15, UR14, 0x3 ;  /* 0x0000000e0f057291 */ /* 0x000fe2000f8e18ff */
[----:B------:R-:W-:Y:S01]  /*1db0*/  LOP3.LUT R12, R12, UR6, RZ, 0x3c, !PT ;  /* 0x000000060c0c7c12 */ /* 0x000fe2000f8e3cff */
[----:B------:R-:W-:Y:S02]  /*1dc0*/  UIADD3 UR6, UP1, UPT, UR40, 0x80, URZ ;  /* 0x0000008028067890 */ /* 0x000fe4000ff3e0ff */
[----:B------:R-:W-:Y:S01]  /*1dd0*/  ULEA UR8, UR8, UR14, 0x2 ;  /* 0x0000000e08087291 */ /* 0x000fe2000f8e10ff */
[----:B-1----:R-:W-:Y:S01]  /*1de0*/  SHF.L.U32 R0, R12, 0x1f, RZ ;  /* 0x0000001f0c007819 */ /* 0x002fe200000006ff */
[----:B------:R-:W-:Y:S02]  /*1df0*/  UIADD3 UR34, UPT, UPT, UR26, -0x20, URZ ;  /* 0xffffffe01a227890 */ /* 0x000fe4000fffe0ff */
[----:B------:R-:W-:Y:S01]  /*1e00*/  ULOP3.LUT UR33, UR33, 0xfefffff8, URZ, 0xc0, !UPT ;  /* 0xfefffff821217892 */ /* 0x000fe2000f8ec0ff */
[----:B------:R3:W4:Y:S01]  /*1e10*/  SYNCS.PHASECHK.TRANS64.TRYWAIT P0, [UR5+0x30], R0 ;  /* 0x00003000ff0075a7 */ /* 0x0007220008001105 */
[----:B------:R-:W-:-:S02]  /*1e20*/  UIADD3.X UR7, UPT, UPT, URZ, UR41, URZ, UP1, !UPT ;  /* 0x00000029ff077290 */ /* 0x000fc40008ffe4ff */
[----:B------:R-:W-:Y:S02]  /*1e30*/  UIADD3 UR32, UPT, UPT, UR24, 0x8400, URZ ;  /* 0x0000840018207890 */ /* 0x000fe4000fffe0ff */
[----:B------:R-:W-:Y:S02]  /*1e40*/  UIADD3 UR24, UPT, UPT, UR24, 0xa400, URZ ;  /* 0x0000a40018187890 */ /* 0x000fe4000fffe0ff */
[----:B------:R-:W-:Y:S02]  /*1e50*/  UIADD3.X UR5, UPT, UPT, URZ, UR41, URZ, UP0, !UPT ;  /* 0x00000029ff057290 */ /* 0x000fe400087fe4ff */
[----:B------:R-:W-:Y:S02]  /*1e60*/  UIADD3 UR16, UPT, UPT, UR8, 0x20400, URZ ;  /* 0x0002040008107890 */ /* 0x000fe4000fffe0ff */
[----:B------:R-:W-:Y:S02]  /*1e70*/  UPRMT UR13, URZ, 0x5410, UR29 ;  /* 0x00005410ff0d7896 */ /* 0x000fe4000800001d */
[----:B------:R-:W-:Y:S01]  /*1e80*/  UIADD3 UR8, UPT, UPT, UR8, 0x22400, URZ ;  /* 0x0002240008087890 */ /* 0x000fe2000fffe0ff */
[----:B------:R-:W-:Y:S01]  /*1e90*/  UMOV UR22, 0x0 ;  /* 0x0000000000167882 */ /* 0x000fe20000000000 */
[----:B------:R-:W-:Y:S01]  /*1ea0*/  UMOV UR23, 0x10000000 ;  /* 0x1000000000177882 */ /* 0x000fe20000000000 */
[----:B------:R-:W-:Y:S01]  /*1eb0*/  UMOV UR27, UR35 ;  /* 0x00000023001b7c82 */ /* 0x000fe20008000000 */
[----:B------:R-:W-:Y:S01]  /*1ec0*/  UMOV UR28, UR36 ;  /* 0x00000024001c7c82 */ /* 0x000fe20008000000 */
[----:B------:R-:W-:Y:S01]  /*1ed0*/  UMOV UR25, UR33 ;  /* 0x0000002100197c82 */ /* 0x000fe20008000000 */
[----:B------:R-:W-:Y:S01]  /*1ee0*/  UMOV UR20, UR36 ;  /* 0x0000002400147c82 */ /* 0x000fe20008000000 */
[----:B------:R-:W-:Y:S01]  /*1ef0*/  UMOV UR17, UR33 ;  /* 0x0000002100117c82 */ /* 0x000fe20008000000 */
[----:B------:R-:W-:Y:S01]  /*1f00*/  UMOV UR18, UR34 ;  /* 0x0000002200127c82 */ /* 0x000fe20008000000 */
[----:B------:R-:W-:Y:S01]  /*1f10*/  UTMALDG.3D.2CTA [UR32], [UR6], desc[UR22] ;  /* 0x00001620060075b4 */ /* 0x000fe20008211000 */
[----:B------:R-:W-:Y:S01]  /*1f20*/  UMOV UR10, UR26 ;  /* 0x0000001a000a7c82 */ /* 0x000fe20008000000 */
[----:B------:R-:W-:Y:S01]  /*1f30*/  UMOV UR11, UR19 ;  /* 0x00000013000b7c82 */ /* 0x000fe20008000000 */
[----:B------:R-:W-:Y:S01]  /*1f40*/  UMOV UR12, UR36 ;  /* 0x00000024000c7c82 */ /* 0x000fe20008000000 */
[----:B------:R-:W-:Y:S01]  /*1f50*/  UMOV UR9, UR33 ;  /* 0x0000002100097c82 */ /* 0x000fe20008000000 */
[----:B------:R1:W-:Y:S01]  /*1f60*/  UTMALDG.3D.2CTA [UR24], [UR6], desc[UR22] ;  /* 0x00001618060075b4 */ /* 0x0003e20008211000 */
[----:B------:R-:W-:Y:S01]  /*1f70*/  UTMALDG.3D.MULTICAST.2CTA [UR16], [UR4], UR13, desc[UR22] ;  /* 0x00001610040073b4 */ /* 0x000fe2000821180d */
[----:B------:R2:W-:Y:S01]  /*1f80*/  UTMALDG.3D.MULTICAST.2CTA [UR8], [UR4], UR13, desc[UR22] ;  /* 0x00001608040073b4 */ /* 0x0005e2000821180d */
[----:B-1----:R-:W-:Y:S01]  /*1f90*/  UIADD3 UR26, UPT, UPT, UR26, 0x40, URZ ;  /* 0x000000401a1a7890 */ /* 0x002fe2000fffe0ff */
[----:B--2---:R-:W-:Y:S01]  /*1fa0*/  UMOV UR13, UR42 ;  /* 0x0000002a000d7c82 */ /* 0x004fe20008000000 */
[----:B------:R-:W-:Y:S01]  /*1fb0*/  UMOV UR4, UR15 ;  /* 0x0000000f00047c82 */ /* 0x000fe20008000000 */
[----:B---3--:R-:W-:Y:S09]  /*1fc0*/  BRA.U UP2, `(.L_x_31) ;  /* 0xfffffffd02147547 */ /* 0x008ff2000b83ffff */
.L_x_25:
[----:B------:R-:W-:Y:S01]  /*1fd0*/  ULEA UR4, UR15, UR14, 0x3 ;  /* 0x0000000e0f047291 */ /* 0x000fe2000f8e18ff */
[----:B-1----:R-:W-:Y:S01]  /*1fe0*/  SHF.L.U32 R0, R12, 0x1f, RZ ;  /* 0x0000001f0c007819 */ /* 0x002fe200000006ff */
[----:B------:R-:W-:Y:S01]  /*1ff0*/  @!P1 SYNCS.ARRIVE.TRANS64.A1T0 RZ, [UR14+0xa8], RZ ;  /* 0x0000a8ffffff99a7 */ /* 0x000fe2000810000e */
[----:B------:R-:W-:-:S06]  /*2000*/  UISETP.GT.AND UP0, UPT, UR50, UR49, UPT ;  /* 0x000000313200728c */ /* 0x000fcc000bf04270 */
[----:B------:R1:W3:Y:S03]  /*2010*/  SYNCS.PHASECHK.TRANS64.TRYWAIT P1, [UR4+0x30], R0 ;  /* 0x00003000ff0075a7 */ /* 0x0002e60008021104 */
[----:B------:R-:W-:Y:S05]  /*2020*/  BRA.U !UP0, `(.L_x_32) ;  /* 0x0000000508047547 */ /* 0x000fea000b800000 */
[----:B------:R-:W-:Y:S01]  /*2030*/  UIADD3 UR37, UPT, UPT, UR53, UR13, URZ ;  /* 0x0000000d35257290 */ /* 0x000fe2000fffe0ff */
[----:B------:R-:W-:-:S11]  /*2040*/  UMOV UR6, UR15 ;  /* 0x0000000f00067c82 */ /* 0x000fd60008000000 */
.L_x_40:
[----:B------:R-:W-:Y:S01]  /*2050*/  ULEA UR7, UR6, UR14, 0x3 ;  /* 0x0000000e06077291 */ /* 0x000fe2000f8e18ff */
[----:B---3--:R-:W-:Y:S01]  /*2060*/  @P3 MOV R2, 0x10000 ;  /* 0x0001000000023802 */ /* 0x008fe20000000f00 */
[----:B--23--:R-:W-:Y:S10]  /*2070*/  @P1 BRA `(.L_x_33) ;  /* 0x00000000000c1947 */ /* 0x00cff40003800000 */
[----:B------:R-:W-:-:S04]  /*2080*/  SHF.L.U32 R3, R12, 0x1f, RZ ;  /* 0x0000001f0c037819 */ /* 0x000fc800000006ff */
[----:B--2-4-:R-:W2:Y:S02]  /*2090*/  SYNCS.PHASECHK.TRANS64.TRYWAIT P0, [UR7+0x30], R3 ;  /* 0x00003003ff0075a7 */ /* 0x014ea40008001107 */
[----:B--2---:R-:W-:Y:S05]  /*20a0*/  @!P0 BRA `(.L_x_34) ;  /* 0x0000007400d08947 */ /* 0x004fea0003800000 */
.L_x_33:
[----:B------:R3:W-:Y:S01]  /*20b0*/  @P3 SYNCS.ARRIVE.TRANS64 RZ, [UR7], R2 ;  /* 0x00000002ffff39a7 */ /* 0x0007e20008000007 */
[----:B------:R-:W-:-:S04]  /*20c0*/  ULOP3.LUT UR4, UR31, 0x2, URZ, 0xfc, !UPT ;  /* 0x000000021f047892 */ /* 0x000fc8000f8efcff */
[----:B------:R-:W-:-:S09]  /*20d0*/  UISETP.NE.AND UP0, UPT, UR4, 0x2, UPT ;  /* 0x000000020400788c */ /* 0x000fd2000bf05270 */
[----:B------:R-:W-:Y:S05]  /*20e0*/  BRA.U UP0, `(.L_x_35) ;  /* 0x0000000100047547 */ /* 0x000fea000b800000 */
[----:B------:R-:W-:Y:S05]  /*20f0*/  BPT.TRAP 0x1 ;  /* 0x000000040000795c */ /* 0x000fea0000300000 */
.L_x_35:
[----:B------:R-:W-:Y:S04]  /*2100*/  BSSY.RECONVERGENT B0, `(.L_x_36) ;  /* 0x0000003000007945 */ /* 0x000fe80003800200 */
[----:B------:R-:W-:Y:S05]  /*2110*/  @!P2 BRA `(.L_x_37) ;  /* 0x000000000004a947 */ /* 0x000fea0003800000 */
[----:B------:R-:W-:Y:S05]  /*2120*/  BPT.TRAP 0x1 ;  /* 0x000000040000795c */ /* 0x000fea0000300000 */
.L_x_37:
[----:B------:R-:W-:Y:S05]  /*2130*/  BSYNC.RECONVERGENT B0 ;  /* 0x0000000000007941 */ /* 0x000fea0003800200 */
.L_x_36:
[----:B------:R-:W-:Y:S01]  /*2140*/  UIADD3 UR4, UPT, UPT, UR6, 0x1, URZ ;  /* 0x0000000106047890 */ /* 0x000fe2000fffe0ff */
[----:B------:R-:W-:Y:S01]  /*2150*/  BSSY.RECONVERGENT B0, `(.L_x_38) ;  /* 0x000002a000007945 */ /* 0x000fe20003800200 */
[----:B--2-4-:R-:W-:Y:S02]  /*2160*/  ELECT P0, URZ, PT ;  /* 0x0000000000ff782f */ /* 0x014fe40003800000 */
[----:B------:R-:W-:-:S04]  /*2170*/  UISETP.NE.AND UP0, UPT, UR4, 0x6, UPT ;  /* 0x000000060400788c */ /* 0x000fc8000bf05270 */
[----:B------:R-:W-:Y:S02]  /*2180*/  USEL UR5, URZ, 0x1, UP0 ;  /* 0x00000001ff057887 */ /* 0x000fe40008000000 */
[----:B------:R-:W-:-:S04]  /*2190*/  USEL UR15, UR4, URZ, UP0 ;  /* 0x000000ff040f7287 */ /* 0x000fc80008000000 */
[----:B------:R-:W-:Y:S01]  /*21a0*/  ULEA UR4, UR15, UR14, 0x3 ;  /* 0x0000000e0f047291 */ /* 0x000fe2000f8e18ff */
[----:B------:R-:W-:-:S04]  /*21b0*/  LOP3.LUT R12, R12, UR5, RZ, 0x3c, !PT ;  /* 0x000000050c0c7c12 */ /* 0x000fc8000f8e3cff */
[----:B-1----:R-:W-:-:S04]  /*21c0*/  SHF.L.U32 R0, R12, 0x1f, RZ ;  /* 0x0000001f0c007819 */ /* 0x002fc800000006ff */
[----:B------:R1:W2:Y:S01]  /*21d0*/  SYNCS.PHASECHK.TRANS64.TRYWAIT P1, [UR4+0x30], R0 ;  /* 0x00003000ff0075a7 */ /* 0x0002a20008021104 */
[----:B------:R-:W-:Y:S05]  /*21e0*/  @!P0 BRA `(.L_x_39) ;  /* 0x0000000000808947 */ /* 0x000fea0003800000 */
[----:B------:R-:W-:Y:S02]  /*21f0*/  ULEA UR8, UR6, UR30, 0xc ;  /* 0x0000001e06087291 */ /* 0x000fe4000f8e60ff */
[----:B------:R-:W-:Y:S02]  /*2200*/  ULEA UR24, UR6, UR14, 0xe ;  /* 0x0000000e06187291 */ /* 0x000fe4000f8e70ff */
[----:B------:R-:W-:Y:S02]  /*2210*/  UIADD3 UR4, UP1, UPT, UR40, 0x80, URZ ;  /* 0x0000008028047890 */ /* 0x000fe4000ff3e0ff */
[----:B------:R-:W-:Y:S02]  /*2220*/  USHF.L.U32 UR34, UR13, 0x6, URZ ;  /* 0x000000060d227899 */ /* 0x000fe400080006ff */
[----:B------:R-:W-:Y:S02]  /*2230*/  UIADD3 UR22, UP0, UPT, UR40, 0x180, URZ ;  /* 0x0000018028167890 */ /* 0x000fe4000ff1e0ff */
[----:B------:R-:W-:-:S02]  /*2240*/  ULEA UR8, UR8, UR14, 0x2 ;  /* 0x0000000e08087291 */ /* 0x000fc4000f8e10ff */
[----:B------:R-:W-:Y:S02]  /*2250*/  ULOP3.LUT UR33, UR7, 0xfefffff8, URZ, 0xc0, !UPT ;  /* 0xfefffff807217892 */ /* 0x000fe4000f8ec0ff */
[----:B------:R-:W-:Y:S02]  /*2260*/  UIADD3.X UR5, UPT, UPT, URZ, UR41, URZ, UP1, !UPT ;  /* 0x00000029ff057290 */ /* 0x000fe40008ffe4ff */
[----:B------:R-:W-:Y:S02]  /*2270*/  UIADD3 UR32, UPT, UPT, UR24, 0x8400, URZ ;  /* 0x0000840018207890 */ /* 0x000fe4000fffe0ff */
[----:B------:R-:W-:Y:S02]  /*2280*/  UIADD3 UR26, UPT, UPT, UR34, 0x20, URZ ;  /* 0x00000020221a7890 */ /* 0x000fe4000fffe0ff */
[----:B------:R-:W-:Y:S02]  /*2290*/  UIADD3 UR24, UPT, UPT, UR24, 0xa400, URZ ;  /* 0x0000a40018187890 */ /* 0x000fe4000fffe0ff */
[----:B------:R-:W-:-:S02]  /*22a0*/  UIADD3.X UR23, UPT, UPT, URZ, UR41, URZ, UP0, !UPT ;  /* 0x00000029ff177290 */ /* 0x000fc400087fe4ff */
        /* <DEDUP_REMOVED lines=11> */
[----:B------:R4:W-:Y:S01]  /*2360*/  UTMALDG.3D.2CTA [UR32], [UR4], desc[UR38] ;  /* 0x00002620040075b4 */ /* 0x0009e20008211000 */
[----:B------:R-:W-:Y:S01]  /*2370*/  UMOV UR11, UR19 ;  /* 0x00000013000b7c82 */ /* 0x000fe20008000000 */
[----:B------:R-:W-:Y:S01]  /*2380*/  UMOV UR12, UR36 ;  /* 0x00000024000c7c82 */ /* 0x000fe20008000000 */
[----:B------:R-:W-:Y:S01]  /*2390*/  UMOV UR9, UR33 ;  /* 0x0000002100097c82 */ /* 0x000fe20008000000 */
[----:B------:R-:W-:Y:S01]  /*23a0*/  UMOV UR10, UR26 ;  /* 0x0000001a000a7c82 */ /* 0x000fe20008000000 */
[----:B------:R4:W-:Y:S01]  /*23b0*/  UTMALDG.3D.2CTA [UR24], [UR4], desc[UR38] ;  /* 0x00002618040075b4 */ /* 0x0009e20008211000 */
[----:B------:R4:W-:Y:S01]  /*23c0*/  UTMALDG.3D.MULTICAST.2CTA [UR16], [UR22], UR21, desc[UR38] ;  /* 0x00002610160073b4 */ /* 0x0009e20008211815 */
[----:B------:R4:W-:Y:S02]  /*23d0*/  UTMALDG.3D.MULTICAST.2CTA [UR8], [UR22], UR21, desc[UR38] ;  /* 0x00002608160073b4 */ /* 0x0009e40008211815 */
[----:B----4-:R-:W-:Y:S01]  /*23e0*/  NOP ;  /* 0x0000000000007918 */ /* 0x010fe20000000000 */
.L_x_39:
[----:B------:R-:W-:Y:S05]  /*23f0*/  BSYNC.RECONVERGENT B0 ;  /* 0x0000000000007941 */ /* 0x000fea0003800200 */
.L_x_38:
[----:B------:R-:W-:Y:S01]  /*2400*/  UIADD3 UR13, UPT, UPT, UR13, 0x1, URZ ;  /* 0x000000010d0d7890 */ /* 0x000fe2000fffe0ff */
[----:B------:R-:W-:-:S03]  /*2410*/  UMOV UR6, UR15 ;  /* 0x0000000f00067c82 */ /* 0x000fc60008000000 */
[----:B------:R-:W-:-:S09]  /*2420*/  UISETP.NE.AND UP0, UPT, UR13, UR37, UPT ;  /* 0x000000250d00728c */ /* 0x000fd2000bf05270 */
[----:B------:R-:W-:Y:S05]  /*2430*/  BRA.U UP0, `(.L_x_40) ;  /* 0xfffffffd00047547 */ /* 0x000fea000b83ffff */
.L_x_32:
[C---:B------:R-:W-:Y:S01]  /*2440*/  LEA R3, R11.reuse, UR14, 0x3 ;  /* 0x0000000e0b037c11 */ /* 0x040fe2000f8e18ff */
[----:B------:R-:W-:Y:S01]  /*2450*/  NOP ;  /* 0x0000000000007918 */ /* 0x000fe20000000000 */
[----:B-1----:R-:W-:Y:S02]  /*2460*/  SHF.L.U32 R0, R10, 0x1f, RZ ;  /* 0x0000001f0a007819 */ /* 0x002fe400000006ff */
[----:B------:R-:W-:Y:S02]  /*2470*/  LEA R5, R11, UR14, 0x4 ;  /* 0x0000000e0b057c11 */ /* 0x000fe4000f8e20ff */
[----:B--2-4-:R-:W1:Y:S02]  /*2480*/  SYNCS.PHASECHK.TRANS64.TRYWAIT P0, [R3+URZ+0xb0], R0 ;  /* 0x0000b000030075a7 */ /* 0x014e6400080011ff */
[----:B-1----:R-:W-:Y:S05]  /*2490*/  @!P0 BRA `(.L_x_41) ;  /* 0x0000007000ec8947 */ /* 0x002fea0003800000 */
.L_x_156:
[----:B------:R-:W2:Y:S01]  /*24a0*/  LDS.128 R4, [R5+0x140] ;  /* 0x0001400005047984 */ /* 0x000ea20000000c00 */
[----:B------:R-:W-:Y:S01]  /*24b0*/  UISETP.GE.AND UP0, UPT, UR45, 0x1, UPT ;  /* 0x000000012d00788c */ /* 0x000fe2000bf06270 */
[----:B------:R-:W-:Y:S01]  /*24c0*/  @!PT LDS RZ, [RZ] ;  /* 0x00000000fffff984 */ /* 0x000fe20000000800 */
[----:B------:R-:W-:Y:S01]  /*24d0*/  @!PT LDS RZ, [RZ] ;  /* 0x00000000fffff984 */ /* 0x000fe20000000800 */
[----:B------:R-:W-:Y:S01]  /*24e0*/  @!PT LDS RZ, [RZ] ;  /* 0x00000000fffff984 */ /* 0x000fe20000000800 */
[----:B------:R-:W-:Y:S01]  /*24f0*/  @!PT LDS RZ, [RZ] ;  /* 0x00000000fffff984 */ /* 0x000fe20000000800 */
[----:B------:R4:W-:Y:S06]  /*2500*/  MEMBAR.ALL.CTA ;  /* 0x0000000000007992 */ /* 0x0009ec0000008000 */
[----:B----4-:R-:W4:Y:S01]  /*2510*/  FENCE.VIEW.ASYNC.S ;  /* 0x00000000000073c6 */ /* 0x010f220000000000 */
[----:B--2---:R-:W-:-:S13]  /*2520*/  LOP3.LUT P0, RZ, R6, 0x1, RZ, 0xc0, !PT ;  /* 0x0000000106ff7812 */ /* 0x004fda000780c0ff */
[----:B----4-:R-:W-:Y:S01]  /*2530*/  VOTEU.ANY UP1, P0 ;  /* 0x0000000000ff7886 */ /* 0x010fe20000020100 */
[----:B------:R-:W-:-:S13]  /*2540*/  PLOP3.LUT P0, PT, PT, PT, UP1, 0x80, 0x8 ;  /* 0x000000000008781c */ /* 0x000fda0003f0f018 */
[----:B-1----:R-:W-:Y:S02]  /*2550*/  @P0 LOP3.LUT R0, R5, 0xffff, RZ, 0xc0, !PT ;  /* 0x0000ffff05000812 */ /* 0x002fe400078ec0ff */
[----:B---3--:R-:W-:Y:S02]  /*2560*/  @P0 MOV R2, R4 ;  /* 0x0000000400020202 */ /* 0x008fe40000000f00 */
[----:B------:R-:W-:Y:S01]  /*2570*/  @P0 R2UR UR5, R0 ;  /* 0x00000000000502ca */ /* 0x000fe200000e0000 */
[----:B------:R-:W-:Y:S01]  /*2580*/  VIADD R0, R3, 0xc0 ;  /* 0x000000c003007836 */ /* 0x000fe20000000000 */
[----:B------:R-:W-:Y:S02]  /*2590*/  @P0 SHF.R.U32.HI R4, RZ, 0x10, R5 ;  /* 0x00000010ff040819 */ /* 0x000fe40000011605 */
[----:B------:R-:W-:Y:S02]  /*25a0*/  @P0 R2UR UR6, R2 ;  /* 0x00000000020602ca */ /* 0x000fe400000e0000 */
[----:B------:R-:W-:-:S02]  /*25b0*/  PRMT R0, RZ, 0x654, R0 ;  /* 0x00000654ff007816 */ /* 0x000fc40000000000 */
[----:B------:R-:W-:Y:S02]  /*25c0*/  @P0 R2UR UR4, R4 ;  /* 0x00000000040402ca */ /* 0x000fe400000e0000 */
[----:B------:R1:W-:Y:S03]  /*25d0*/  SYNCS.ARRIVE.TRANS64.RED.A1T0 RZ, [R0+URZ], RZ ;  /* 0x000000ff00ff79a7 */ /* 0x0003e600081004ff */
[----:B------:R-:W-:-:S04]  /*25e0*/  @UP1 UMOV UR43, UR5 ;  /* 0x00000005002b1c82 */ /* 0x000fc80008000000 */
[----:B------:R-:W-:-:S04]  /*25f0*/  @UP1 UMOV UR44, UR6 ;  /* 0x00000006002c1c82 */ /* 0x000fc80008000000 */
[----:B------:R-:W-:Y:S01]  /*2600*/  @UP1 UMOV UR36, UR4 ;  /* 0x0000000400241c82 */ /* 0x000fe20008000000 */
[----:B------:R-:W-:Y:S05]  /*2610*/  BRA.U !UP0, `(.L_x_42) ;  /* 0x0000000108d47547 */ /* 0x000fea000b800000 */
[----:B------:R-:W2:Y:S01]  /*2620*/  LDCU.128 UR16, c[0x0][0xb10] ;  /* 0x00016200ff1077ac */ /* 0x000ea20008000c00 */
[----:B------:R-:W3:Y:S01]  /*2630*/  LDCU UR23, c[0x0][0xb20] ;  /* 0x00016400ff1777ac */ /* 0x000ee20008000800 */
[----:B------:R-:W4:Y:S01]  /*2640*/  LDCU UR22, c[0x0][0xb0c] ;  /* 0x00016180ff1677ac */ /* 0x000f220008000800 */
[----:B------:R-:W1:Y:S01]  /*2650*/  LDCU.64 UR8, c[0x0][0xb28] ;  /* 0x00016500ff0877ac */ /* 0x000e620008000a00 */
[----:B------:R-:W-:Y:S02]  /*2660*/  UISETP.NE.AND UP3, UPT, UR45, 0x1, UPT ;  /* 0x000000012d00788c */ /* 0x000fe4000bf65270 */
[----:B--2---:R-:W-:Y:S02]  /*2670*/  UIMAD.WIDE.U32 UR6, UR46, UR19, URZ ;  /* 0x000000132e0672a5 */ /* 0x004fe4000f8e00ff */
[----:B------:R-:W-:Y:S02]  /*2680*/  UIMAD.WIDE.U32 UR4, UR48, UR16, URZ ;  /* 0x00000010300472a5 */ /* 0x000fe4000f8e00ff */
[----:B------:R-:W-:-:S02]  /*2690*/  UISETP.NE.AND UP0, UPT, UR18, 0x1, UPT ;  /* 0x000000011200788c */ /* 0x000fc4000bf05270 */
[----:B------:R-:W-:Y:S01]  /*26a0*/  UIMAD.WIDE.U32 UR20, UR43, UR19, URZ ;  /* 0x000000132b1472a5 */ /* 0x000fe2000f8e00ff */
[----:B------:R-:W-:Y:S02]  /*26b0*/  UMOV UR6, UR7 ;  /* 0x0000000700067c82 */ /* 0x000fe40008000000 */
[----:B------:R-:W-:Y:S01]  /*26c0*/  UMOV UR4, UR5 ;  /* 0x0000000500047c82 */ /* 0x000fe20008000000 */
[----:B---3--:R-:W-:Y:S02]  /*26d0*/  USHF.R.U32.HI UR6, URZ, UR23, UR6 ;  /* 0x00000017ff067299 */ /* 0x008fe40008011606 */
[----:B----4-:R-:W-:Y:S02]  /*26e0*/  UISETP.NE.AND UP2, UPT, UR22, 0x1, UPT ;  /* 0x000000011600788c */ /* 0x010fe4000bf45270 */
[----:B------:R-:W-:Y:S02]  /*26f0*/  USHF.R.U32.HI UR4, URZ, UR17, UR4 ;  /* 0x00000011ff047299 */ /* 0x000fe40008011604 */
[----:B------:R-:W-:-:S02]  /*2700*/  USEL UR5, UR46, UR6, !UP0 ;  /* 0x000000062e057287 */ /* 0x000fc4000c000000 */
[----:B------:R-:W-:Y:S02]  /*2710*/  USEL UR6, UR48, UR4, !UP2 ;  /* 0x0000000430067287 */ /* 0x000fe4000d000000 */
[----:B-1----:R-:W-:Y:S01]  /*2720*/  UIMAD.WIDE.U32 UR10, UR5, UR8, URZ ;  /* 0x00000008050a72a5 */ /* 0x002fe2000f8e00ff */
[----:B------:R-:W-:Y:S01]  /*2730*/  UMOV UR4, UR21 ;  /* 0x0000001500047c82 */ /* 0x000fe20008000000 */
[----:B------:R-:W-:Y:S02]  /*2740*/  UIMAD.WIDE.U32 UR12, UR44, UR16, URZ ;  /* 0x000000102c0c72a5 */ /* 0x000fe4000f8e00ff */
[----:B------:R-:W-:-:S03]  /*2750*/  UIMAD.WIDE.U32 UR20, UR6, UR8, URZ ;  /* 0x00000008061472a5 */ /* 0x000fc6000f8e00ff */
[----:B------:R-:W-:Y:S01]  /*2760*/  UMOV UR10, UR11 ;  /* 0x0000000b000a7c82 */ /* 0x000fe20008000000 */
[----:B------:R-:W-:Y:S02]  /*2770*/  USHF.R.U32.HI UR4, URZ, UR23, UR4 ;  /* 0x00000017ff047299 */ /* 0x000fe40008011604 */
[----:B------:R-:W-:Y:S01]  /*2780*/  @UP3 USHF.R.U32.HI UR5, URZ, UR9, UR10 ;  /* 0x00000009ff053299 */ /* 0x000fe2000801160a */
[----:B------:R-:W-:Y:S01]  /*2790*/  UMOV UR12, UR13 ;  /* 0x0000000d000c7c82 */ /* 0x000fe20008000000 */
[----:B------:R-:W-:Y:S01]  /*27a0*/  UMOV UR20, UR21 ;  /* 0x0000001500147c82 */ /* 0x000fe20008000000 */
[----:B------:R-:W-:Y:S02]  /*27b0*/  USHF.R.U32.HI UR17, URZ, UR17, UR12 ;  /* 0x00000011ff117299 */ /* 0x000fe4000801160c */
[----:B------:R-:W-:Y:S02]  /*27c0*/  USEL UR4, UR43, UR4, !UP0 ;  /* 0x000000042b047287 */ /* 0x000fe4000c000000 */
[----:B------:R-:W-:-:S02]  /*27d0*/  @UP3 USHF.R.U32.HI UR6, URZ, UR9, UR20 ;  /* 0x00000009ff063299 */ /* 0x000fc40008011614 */
[----:B------:R-:W-:Y:S02]  /*27e0*/  UIMAD UR7, UR45, UR5, URZ ;  /* 0x000000052d0772a4 */ /* 0x000fe4000f8e02ff */
[----:B------:R-:W-:Y:S02]  /*27f0*/  USEL UR5, UR44, UR17, !UP2 ;  /* 0x000000112c057287 */ /* 0x000fe4000d000000 */
[----:B------:R-:W-:Y:S02]  /*2800*/  UIMAD UR10, UR45, UR6, URZ ;  /* 0x000000062d0a72a4 */ /* 0x000fe4000f8e02ff */
[----:B------:R-:W-:Y:S02]  /*2810*/  UISETP.GE.AND UP0, UPT, UR4, UR7, UPT ;  /* 0x000000070400728c */ /* 0x000fe4000bf06270 */
[----:B------:R-:W-:Y:S02]  /*2820*/  UIMAD.WIDE.U32 UR12, UR4, UR8, URZ ;  /* 0x00000008040c72a5 */ /* 0x000fe4000f8e00ff */
[----:B------:R-:W-:-:S02]  /*2830*/  UISETP.GE.OR UP0, UPT, UR5, UR10, UP0 ;  /* 0x0000000a0500728c */ /* 0x000fc40008706670 */
        /* <DEDUP_REMOVED lines=19> */
.L_x_42:
[----:B------:R-:W2:Y:S02]  /*2970*/  LDCU UR4, c[0x0][0xb30] ;  /* 0x00016600ff0477ac */ /* 0x000ea40008000800 */
[----:B--2---:R-:W-:-:S09]  /*2980*/  UISETP.NE.AND UP0, UPT, UR4, 0x1, UPT ;  /* 0x000000010400788c */ /* 0x004fd2000bf05270 */
[----:B------:R-:W-:Y:S05]  /*2990*/  BRA.U UP0, `(.L_x_43) ;  /* 0x0000000100447547 */ /* 0x000fea000b800000 */
[----:B------:R-:W2:Y:S01]  /*29a0*/  LDCU.128 UR8, c[0x0][0xb10] ;  /* 0x00016200ff0877ac */ /* 0x000ea20008000c00 */
[----:B------:R-:W3:Y:S01]  /*29b0*/  LDCU UR12, c[0x0][0xb0c] ;  /* 0x00016180ff0c77ac */ /* 0x000ee20008000800 */
[----:B------:R-:W4:Y:S01]  /*29c0*/  LDCU UR13, c[0x0][0xb20] ;  /* 0x00016400ff0d77ac */ /* 0x000f220008000800 */
[----:B--2---:R-:W-:Y:S02]  /*29d0*/  UIMAD.WIDE.U32 UR6, UR44, UR8, URZ ;  /* 0x000000082c0672a5 */ /* 0x004fe4000f8e00ff */
[----:B------:R-:W-:Y:S02]  /*29e0*/  UIMAD.WIDE.U32 UR4, UR43, UR11, URZ ;  /* 0x0000000b2b0472a5 */ /* 0x000fe4000f8e00ff */
[----:B---3--:R-:W-:Y:S02]  /*29f0*/  UISETP.NE.AND UP2, UPT, UR12, 0x1, UPT ;  /* 0x000000010c00788c */ /* 0x008fe4000bf45270 */
[----:B------:R-:W-:Y:S01]  /*2a00*/  UISETP.NE.AND UP0, UPT, UR10, 0x1, UPT ;  /* 0x000000010a00788c */ /* 0x000fe2000bf05270 */
[----:B------:R-:W-:-:S02]  /*2a10*/  UMOV UR6, UR7 ;  /* 0x0000000700067c82 */ /* 0x000fc40008000000 */
[----:B------:R-:W-:Y:S01]  /*2a20*/  UMOV UR4, UR5 ;  /* 0x0000000500047c82 */ /* 0x000fe20008000000 */
[----:B------:R-:W-:Y:S02]  /*2a30*/  USHF.R.U32.HI UR9, URZ, UR9, UR6 ;  /* 0x00000009ff097299 */ /* 0x000fe40008011606 */
[----:B----4-:R-:W-:Y:S02]  /*2a40*/  USHF.R.U32.HI UR4, URZ, UR13, UR4 ;  /* 0x0000000dff047299 */ /* 0x010fe40008011604 */
[----:B------:R-:W-:Y:S02]  /*2a50*/  USEL UR5, UR44, UR9, !UP2 ;  /* 0x000000092c057287 */ /* 0x000fe4000d000000 */
[----:B------:R-:W-:-:S04]  /*2a60*/  USEL UR4, UR43, UR4, !UP0 ;  /* 0x000000042b047287 */ /* 0x000fc8000c000000 */
[----:B------:R-:W-:Y:S02]  /*2a70*/  UIADD3 UR6, UPT, UPT, UR5, -UR4, URZ ;  /* 0x8000000405067290 */ /* 0x000fe4000fffe0ff */
[----:B------:R-:W-:Y:S02]  /*2a80*/  UIADD3 UR4, UPT, UPT, -UR5, UR4, URZ ;  /* 0x0000000405047290 */ /* 0x000fe4000fffe1ff */
[----:B------:R-:W-:Y:S02]  /*2a90*/  UIMAD UR43, UR6, UR10, UR43 ;  /* 0x0000000a062b72a4 */ /* 0x000fe4000f8e022b */
[----:B------:R-:W-:-:S12]  /*2aa0*/  UIMAD UR44, UR4, UR12, UR44 ;  /* 0x0000000c042c72a4 */ /* 0x000fd8000f8e022c */
.L_x_43:
[----:B------:R-:W-:Y:S01]  /*2ab0*/  VIADD R11, R11, 0x1 ;  /* 0x000000010b0b7836 */ /* 0x000fe20000000000 */
[----:B------:R-:W-:Y:S01]  /*2ac0*/  R2UR UR4, R58 ;  /* 0x000000003a0472ca */ /* 0x000fe200000e0000 */
[----:B------:R-:W-:Y:S01]  /*2ad0*/  UIADD3 UR27, UPT, UPT, UR44, UR63, URZ ;  /* 0x0000003f2c1b7290 */ /* 0x000fe2000fffe0ff */
[----:B------:R-:W-:Y:S02]  /*2ae0*/  PLOP3.LUT P1, PT, PT, PT, PT, 0x80, 0x8 ;  /* 0x000000000008781c */ /* 0x000fe40003f2f070 */
[----:B------:R-:W-:-:S04]  /*2af0*/  ISETP.NE.AND P0, PT, R11, 0x2, PT ;  /* 0x000000020b00780c */ /* 0x000fc80003f05270 */
[----:B------:R-:W-:Y:S02]  /*2b00*/  SEL R3, RZ, 0x1, P0 ;  /* 0x00000001ff037807 */ /* 0x000fe40000000000 */
[----:B------:R-:W-:Y:S02]  /*2b10*/  SEL R11, R11, RZ, P0 ;  /* 0x000000ff0b0b7207 */ /* 0x000fe40000000000 */
[----:B------:R-:W-:Y:S01]  /*2b20*/  LOP3.LUT R10, R10, R3, RZ, 0x3c, !PT ;  /* 0x000000030a0a7212 */ /* 0x000fe200078e3cff */
[----:B------:R-:W-:Y:S01]  /*2b30*/  UIADD3 UR26, UPT, UPT, UR43, UR4, URZ ;  /* 0x000000042b1a7290 */ /* 0x000fe2000fffe0ff */
[----:B------:R-:W-:Y:S11]  /*2b40*/  BRA.U UP1, `(.L_x_44) ;  /* 0xffffffed01b87547 */ /* 0x000ff6000b83ffff */
[----:B------:R-:W-:Y:S01]  /*2b50*/  UIADD3 UR14, UPT, UPT, UR14, 0x30, URZ ;  /* 0x000000300e0e7890 */ /* 0x000fe2000fffe0ff */
[----:B------:R-:W-:-:S03]  /*2b60*/  SHF.L.U32 R3, R12, 0x1f, RZ ;  /* 0x0000001f0c037819 */ /* 0x000fc600000006ff */
[----:B------:R-:W-:-:S09]  /*2b70*/  ULEA UR4, UR15, UR14, 0x3 ;  /* 0x0000000e0f047291 */ /* 0x000fd2000f8e18ff */
[----:B------:R-:W2:Y:S02]  /*2b80*/  SYNCS.PHASECHK.TRANS64.TRYWAIT P0, [UR4], R3 ;  /* 0x00000003ff0075a7 */ /* 0x000ea40008001104 */
[----:B--2---:R-:W-:Y:S05]  /*2b90*/  @!P0 BRA `(.L_x_45) ;  /* 0x0000006c00408947 */ /* 0x004fea0003800000 */
.L_x_158:
[----:B------:R-:W-:-:S04]  /*2ba0*/  UIADD3 UR4, UPT, UPT, UR15, 0x1, URZ ;  /* 0x000000010f047890 */ /* 0x000fc8000fffe0ff */
[----:B------:R-:W-:-:S04]  /*2bb0*/  UISETP.NE.AND UP0, UPT, UR4, 0x6, UPT ;  /* 0x000000060400788c */ /* 0x000fc8000bf05270 */
[----:B------:R-:W-:Y:S02]  /*2bc0*/  USEL UR6, URZ, 0x1, UP0 ;  /* 0x00000001ff067887 */ /* 0x000fe40008000000 */
[----:B------:R-:W-:-:S04]  /*2bd0*/  USEL UR4, UR4, URZ, UP0 ;  /* 0x000000ff04047287 */ /* 0x000fc80008000000 */
[----:B------:R-:W-:Y:S01]  /*2be0*/  ULEA UR5, UR4, UR14, 0x3 ;  /* 0x0000000e04057291 */ /* 0x000fe2000f8e18ff */
[----:B------:R-:W-:-:S04]  /*2bf0*/  LOP3.LUT R2, R12, UR6, RZ, 0x3c, !PT ;  /* 0x000000060c027c12 */ /* 0x000fc8000f8e3cff */
[----:B-1----:R-:W-:-:S04]  /*2c00*/  SHF.L.U32 R3, R2, 0x1f, RZ ;  /* 0x0000001f02037819 */ /* 0x002fc800000006ff */
[----:B------:R-:W1:Y:S02]  /*2c10*/  SYNCS.PHASECHK.TRANS64.TRYWAIT P0, [UR5], R3 ;  /* 0x00000003ff0075a7 */ /* 0x000e640008001105 */
[----:B-1----:R-:W-:Y:S05]  /*2c20*/  @!P0 BRA `(.L_x_46) ;  /* 0x0000006c00348947 */ /* 0x002fea0003800000 */
.L_x_160:
        /* <DEDUP_REMOVED lines=9> */
.L_x_162:
        /* <DEDUP_REMOVED lines=9> */
.L_x_164:
        /* <DEDUP_REMOVED lines=9> */
.L_x_166:
[----:B------:R-:W-:-:S04]  /*2de0*/  UIADD3 UR4, UPT, UPT, UR4, 0x1, URZ ;  /* 0x0000000104047890 */ /* 0x000fc8000fffe0ff */
[----:B------:R-:W-:-:S04]  /*2df0*/  UISETP.NE.AND UP0, UPT, UR4, 0x6, UPT ;  /* 0x000000060400788c */ /* 0x000fc8000bf05270 */
[----:B------:R-:W-:Y:S02]  /*2e00*/  USEL UR5, URZ, 0x1, UP0 ;  /* 0x00000001ff057887 */ /* 0x000fe40008000000 */
[----:B------:R-:W-:-:S04]  /*2e10*/  USEL UR4, UR4, URZ, UP0 ;  /* 0x000000ff04047287 */ /* 0x000fc80008000000 */
[----:B------:R-:W-:Y:S01]  /*2e20*/  ULEA UR4, UR4, UR14, 0x3 ;  /* 0x0000000e04047291 */ /* 0x000fe2000f8e18ff */
[----:B-1----:R-:W-:-:S04]  /*2e30*/  LOP3.LUT R3, R2, UR5, RZ, 0x3c, !PT ;  /* 0x0000000502037c12 */ /* 0x002fc8000f8e3cff */
[----:B------:R-:W-:Y:S01]  /*2e40*/  SHF.L.U32 R3, R3, 0x1f, RZ ;  /* 0x0000001f03037819 */ /* 0x000fe200000006ff */
[----:B------:R-:W-:-:S07]  /*2e50*/  IMAD.U32 R0, RZ, RZ, UR4 ;  /* 0x00000004ff007e24 */ /* 0x000fce000f8e00ff */
.L_x_50:
[----:B-1----:R1:W2:Y:S02]  /*2e60*/  SYNCS.PHASECHK.TRANS64.TRYWAIT P0, [R0+URZ], R3 ;  /* 0x00000003000075a7 */ /* 0x0022a400080011ff */
[----:B--2---:R-:W-:Y:S05]  /*2e70*/  @!P0 NANOSLEEP.SYNCS 0x989680 ;  /* 0x009896800000895d */ /* 0x004fea0003900000 */
[----:B------:R-:W2:Y:S02]  /*2e80*/  @!P0 SYNCS.PHASECHK.TRANS64 P0, [R0+URZ], R3 ;  /* 0x00000003000085a7 */ /* 0x000ea400080010ff */
[----:B--2---:R-:W-:Y:S05]  /*2e90*/  @P0 EXIT ;  /* 0x000000000000094d */ /* 0x004fea0003800000 */
[----:B------:R-:W-:Y:S05]  /*2ea0*/  BRA `(.L_x_50) ;  /* 0xfffffffc00ec7947 */ /* 0x000fea000383ffff */
.L_x_22:
[----:B------:R-:W-:-:S04]  /*2eb0*/  UISETP.NE.AND UP0, UPT, UR47, URZ, UPT ;  /* 0x000000ff2f00728c */ /* 0x000fc8000bf05270 */
[----:B------:R-:W-:-:S09]  /*2ec0*/  UISETP.NE.OR UP0, UPT, UR18, 0x1, UP0 ;  /* 0x000000011200788c */ /* 0x000fd20008705670 */
[----:B------:R-:W-:Y:S05]  /*2ed0*/  BRA.U UP0, `(.L_x_51) ;  /* 0x0000000500487547 */ /* 0x000fea000b800000 */
[----:B------:R-:W-:Y:S01]  /*2ee0*/  ISETP.GE.U32.AND P2, PT, R0, 0x8, PT ;  /* 0x000000080000780c */ /* 0x000fe20003f46070 */
[----:B------:R-:W-:Y:S01]  /*2ef0*/  IMAD.MOV.U32 R12, RZ, RZ, 0x1 ;  /* 0x00000001ff0c7424 */ /* 0x000fe200078e00ff */
[----:B------:R-:W-:Y:S02]  /*2f00*/  CS2R R10, SRZ ;  /* 0x00000000000a7805 */ /* 0x000fe4000001ff00 */
[----:B------:R-:W-:Y:S01]  /*2f10*/  CS2R R8, SRZ ;  /* 0x0000000000087805 */ /* 0x000fe2000001ff00 */
[----:B------:R-:W-:Y:S01]  /*2f20*/  UMOV UR6, 0x400 ;  /* 0x0000040000067882 */ /* 0x000fe20000000000 */
[----:B------:R-:W-:Y:S01]  /*2f30*/  UMOV UR5, URZ ;  /* 0x000000ff00057c82 */ /* 0x000fe20008000000 */
[----:B------:R-:W-:-:S12]  /*2f40*/  ULEA UR6, UR47, UR6, 0x18 ;  /* 0x000000062f067291 */ /* 0x000fd8000f8ec0ff */
.L_x_55:
[----:B------:R-:W-:Y:S02]  /*2f50*/  LEA R2, R8, UR6, 0x3 ;  /* 0x0000000608027c11 */ /* 0x000fe4000f8e18ff */
[----:B------:R-:W-:-:S03]  /*2f60*/  SHF.L.U32 R5, R9, 0x1f, RZ ;  /* 0x0000001f09057819 */ /* 0x000fc600000006ff */
[----:B------:R-:W-:Y:S01]  /*2f70*/  VIADD R4, R2, 0x120 ;  /* 0x0000012002047836 */ /* 0x000fe20000000000 */
[----:B------:R-:W2:Y:S02]  /*2f80*/  SYNCS.PHASECHK.TRANS64.TRYWAIT P0, [R2+URZ+0x110], R5 ;  /* 0x00011005020075a7 */ /* 0x000ea400080011ff */
[----:B--2---:R-:W-:Y:S05]  /*2f90*/  @!P0 BRA `(.L_x_52) ;  /* 0x0000006800b88947 */ /* 0x004fea0003800000 */
.L_x_167:
[----:B------:R-:W-:Y:S01]  /*2fa0*/  ULEA UR4, UR5, UR6, 0x3 ;  /* 0x0000000605047291 */ /* 0x000fe2000f8e18ff */
[----:B------:R-:W-:Y:S02]  /*2fb0*/  PRMT R4, RZ, 0x654, R4 ;  /* 0x00000654ff047816 */ /* 0x000fe40000000004 */
[----:B--2---:R-:W-:Y:S01]  /*2fc0*/  SHF.L.U32 R5, R12, 0x1f, RZ ;  /* 0x0000001f0c057819 */ /* 0x004fe200000006ff */
[----:B------:R-:W-:Y:S01]  /*2fd0*/  UIADD3 UR7, UPT, UPT, UR4, 0xb0, URZ ;  /* 0x000000b004077890 */ /* 0x000fe2000fffe0ff */
[----:B------:R2:W-:Y:S05]  /*2fe0*/  SYNCS.ARRIVE.TRANS64.RED.A1T0 RZ, [R4+URZ], RZ ;  /* 0x000000ff04ff79a7 */ /* 0x0005ea00081004ff */
[----:B------:R-:W-:Y:S01]  /*2ff0*/  IMAD.U32 R7, RZ, RZ, UR7 ;  /* 0x00000007ff077e24 */ /* 0x000fe2000f8e00ff */
[----:B------:R-:W3:Y:S04]  /*3000*/  SYNCS.PHASECHK.TRANS64.TRYWAIT P0, [UR4+0xc0], R5 ;  /* 0x0000c005ff0075a7 */ /* 0x000ee80008001104 */
[----:B------:R-:W-:Y:S01]  /*3010*/  PRMT R6, R0, 0x654, R7 ;  /* 0x0000065400067816 */ /* 0x000fe20000000007 */
[----:B--2---:R-:W-:Y:S01]  /*3020*/  @!P2 IMAD.MOV.U32 R4, RZ, RZ, 0x10 ;  /* 0x00000010ff04a424 */ /* 0x004fe200078e00ff */
[----:B---3--:R-:W-:Y:S06]  /*3030*/  @!P0 BRA `(.L_x_53) ;  /* 0x0000006800a48947 */ /* 0x008fec0003800000 */
.L_x_169:
[----:B------:R-:W-:Y:S01]  /*3040*/  ULEA UR8, UR5, UR6, 0x4 ;  /* 0x0000000605087291 */ /* 0x000fe2000f8e20ff */
[----:B------:R-:W-:Y:S01]  /*3050*/  SEL R3, R6, R3, !P2 ;  /* 0x0000000306037207 */ /* 0x000fe20005000000 */
[----:B------:R-:W-:Y:S01]  /*3060*/  UIADD3 UR9, UPT, UPT, UR4, 0xb0, URZ ;  /* 0x000000b004097890 */ /* 0x000fe2000fffe0ff */
[----:B--2---:R-:W-:Y:S01]  /*3070*/  LEA R2, R11, UR6, 0x3 ;  /* 0x000000060b027c11 */ /* 0x004fe2000f8e18ff */
[----:B------:R-:W-:Y:S01]  /*3080*/  UIADD3 UR8, UPT, UPT, UR8, 0x140, URZ ;  /* 0x0000014008087890 */ /* 0x000fe2000fffe0ff */
[----:B------:R-:W-:Y:S01]  /*3090*/  SHF.L.U32 R5, R10, 0x1f, RZ ;  /* 0x0000001f0a057819 */ /* 0x000fe200000006ff */
[----:B------:R2:W-:Y:S01]  /*30a0*/  @!P2 SYNCS.ARRIVE.TRANS64.RED RZ, [R3+URZ], R4 ;  /* 0x0000000403ffa9a7 */ /* 0x0005e200080004ff */
[----:B------:R-:W-:Y:S01]  /*30b0*/  UIADD3 UR4, UPT, UPT, UR5, 0x1, URZ ;  /* 0x0000000105047890 */ /* 0x000fe2000fffe0ff */
[----:B------:R-:W-:-:S03]  /*30c0*/  VIADD R8, R8, 0x1 ;  /* 0x0000000108087836 */ /* 0x000fc60000000000 */
[----:B------:R-:W-:Y:S02]  /*30d0*/  UISETP.NE.AND UP0, UPT, UR4, 0x2, UPT ;  /* 0x000000020400788c */ /* 0x000fe4000bf05270 */
[----:B------:R-:W-:Y:S06]  /*30e0*/  UGETNEXTWORKID.BROADCAST [UR8], [UR9] ;  /* 0x00000000080073ca */ /* 0x000fec0008000100 */
[----:B------:R-:W-:Y:S01]  /*30f0*/  USEL UR7, URZ, 0x1, UP0 ;  /* 0x00000001ff077887 */ /* 0x000fe20008000000 */
[----:B------:R-:W-:Y:S01]  /*3100*/  ISETP.NE.AND P0, PT, R8, 0x2, PT ;  /* 0x000000020800780c */ /* 0x000fe20003f05270 */
[----:B------:R-:W-:Y:S01]  /*3110*/  USEL UR5, UR4, URZ, UP0 ;  /* 0x000000ff04057287 */ /* 0x000fe20008000000 */
[----:B------:R-:W3:Y:S03]  /*3120*/  SYNCS.PHASECHK.TRANS64.TRYWAIT P1, [R2+URZ+0xb0], R5 ;  /* 0x0000b005020075a7 */ /* 0x000ee600080211ff */
[----:B------:R-:W-:Y:S01]  /*3130*/  LOP3.LUT R12, R12, UR7, RZ, 0x3c, !PT ;  /* 0x000000070c0c7c12 */ /* 0x000fe2000f8e3cff */
[----:B--23--:R-:W-:Y:S07]  /*3140*/  @!P1 BRA `(.L_x_54) ;  /* 0x0000006800789947 */ /* 0x00cfee0003800000 */
.L_x_170:
[C---:B------:R-:W-:Y:S01]  /*3150*/  LEA R4, R11.reuse, UR6, 0x4 ;  /* 0x000000060b047c11 */ /* 0x040fe2000f8e20ff */
[----:B--2---:R-:W-:Y:S01]  /*3160*/  VIADD R2, R2, 0xc0 ;  /* 0x000000c002027836 */ /* 0x004fe20000000000 */
[----:B------:R-:W-:Y:S01]  /*3170*/  SEL R8, R8, RZ, P0 ;  /* 0x000000ff08087207 */ /* 0x000fe20000000000 */
[----:B------:R-:W-:-:S03]  /*3180*/  VIADD R11, R11, 0x1 ;  /* 0x000000010b0b7836 */ /* 0x000fc60000000000 */
[----:B------:R-:W2:Y:S01]  /*3190*/  LDS.128 R4, [R4+0x140] ;  /* 0x0001400004047984 */ /* 0x000ea20000000c00 */
[----:B------:R-:W-:Y:S02]  /*31a0*/  PRMT R2, RZ, 0x654, R2 ;  /* 0x00000654ff027816 */ /* 0x000fe40000000002 */
[C---:B------:R-:W-:Y:S01]  /*31b0*/  ISETP.NE.AND P1, PT, R11.reuse, 0x2, PT ;  /* 0x000000020b00780c */ /* 0x040fe20003f25270 */
[----:B------:R-:W-:Y:S01]  /*31c0*/  @!PT LDS RZ, [RZ] ;  /* 0x00000000fffff984 */ /* 0x000fe20000000800 */
[----:B------:R-:W-:Y:S01]  /*31d0*/  @!PT LDS RZ, [RZ] ;  /* 0x00000000fffff984 */ /* 0x000fe20000000800 */
[----:B------:R-:W-:Y:S01]  /*31e0*/  @!PT LDS RZ, [RZ] ;  /* 0x00000000fffff984 */ /* 0x000fe20000000800 */
[----:B------:R-:W-:Y:S01]  /*31f0*/  @!PT LDS RZ, [RZ] ;  /* 0x00000000fffff984 */ /* 0x000fe20000000800 */
[----:B------:R3:W-:Y:S06]  /*3200*/  MEMBAR.ALL.CTA ;  /* 0x0000000000007992 */ /* 0x0007ec0000008000 */
[----:B---3--:R-:W3:Y:S01]  /*3210*/  FENCE.VIEW.ASYNC.S ;  /* 0x00000000000073c6 */ /* 0x008ee20000000000 */
[----:B------:R-:W-:Y:S01]  /*3220*/  SEL R11, R11, RZ, P1 ;  /* 0x000000ff0b0b7207 */ /* 0x000fe20000800000 */
[----:B---3--:R3:W-:Y:S01]  /*3230*/  SYNCS.ARRIVE.TRANS64.RED.A1T0 RZ, [R2+URZ], RZ ;  /* 0x000000ff02ff79a7 */ /* 0x0087e200081004ff */
[----:B--2---:R-:W-:-:S02]  /*3240*/  LOP3.LUT P3, RZ, R6, 0x1, RZ, 0xc0, !PT ;  /* 0x0000000106ff7812 */ /* 0x004fc4000786c0ff */
[----:B------:R-:W-:-:S04]  /*3250*/  SEL R5, RZ, 0x1, P1 ;  /* 0x00000001ff057807 */ /* 0x000fc80000800000 */
[----:B------:R-:W-:Y:S02]  /*3260*/  LOP3.LUT R10, R10, R5, RZ, 0x3c, !PT ;  /* 0x000000050a0a7212 */ /* 0x000fe400078e3cff */
[----:B---3--:R-:W-:-:S04]  /*3270*/  SEL R2, RZ, 0x1, P0 ;  /* 0x00000001ff027807 */ /* 0x008fc80000000000 */
[----:B------:R-:W-:Y:S01]  /*3280*/  LOP3.LUT R9, R9, R2, RZ, 0x3c, !PT ;  /* 0x0000000209097212 */ /* 0x000fe200078e3cff */
[----:B------:R-:W-:Y:S06]  /*3290*/  @P3 BRA `(.L_x_55) ;  /* 0xfffffffc002c3947 */ /* 0x000fec000383ffff */
[----:B------:R-:W-:Y:S01]  /*32a0*/  ULEA UR4, UR5, UR6, 0x3 ;  /* 0x0000000605047291 */ /* 0x000fe2000f8e18ff */
[----:B------:R-:W-:-:S08]  /*32b0*/  SHF.L.U32 R3, R12, 0x1f, RZ ;  /* 0x0000001f0c037819 */ /* 0x000fd000000006ff */
[----:B------:R-:W2:Y:S02]  /*32c0*/  SYNCS.PHASECHK.TRANS64 P0, [UR4+0xc0], R3 ;  /* 0x0000c003ff0075a7 */ /* 0x000ea40008001004 */
[----:B--2---:R-:W-:Y:S05]  /*32d0*/  @P0 BRA `(.L_x_56) ;  /* 0x0000000000080947 */ /* 0x004fea0003800000 */
[----:B------:R-:W2:Y:S02]  /*32e0*/  SYNCS.PHASECHK.TRANS64.TRYWAIT P0, [UR4+0xc0], R3 ;  /* 0x0000c003ff0075a7 */ /* 0x000ea40008001104 */
[----:B--2---:R-:W-:Y:S05]  /*32f0*/  @!P0 BRA `(.L_x_57) ;  /* 0x0000006800208947 */ /* 0x004fea0003800000 */
.L_x_56:
[----:B------:R-:W-:-:S04]  /*3300*/  UIADD3 UR7, UPT, UPT, UR5, 0x1, URZ ;  /* 0x0000000105077890 */ /* 0x000fc8000fffe0ff */
[----:B------:R-:W-:-:S04]  /*3310*/  UISETP.NE.AND UP0, UPT, UR7, 0x2, UPT ;  /* 0x000000020700788c */ /* 0x000fc8000bf05270 */
[----:B------:R-:W-:Y:S02]  /*3320*/  USEL UR8, URZ, 0x1, UP0 ;  /* 0x00000001ff087887 */ /* 0x000fe40008000000 */
[----:B------:R-:W-:-:S04]  /*3330*/  USEL UR7, UR7, URZ, UP0 ;  /* 0x000000ff07077287 */ /* 0x000fc80008000000 */
[----:B------:R-:W-:Y:S01]  /*3340*/  ULEA UR7, UR7, UR6, 0x3 ;  /* 0x0000000607077291 */ /* 0x000fe2000f8e18ff */
[----:B--2---:R-:W-:-:S04]  /*3350*/  LOP3.LUT R3, R12, UR8, RZ, 0x3c, !PT ;  /* 0x000000080c037c12 */ /* 0x004fc8000f8e3cff */
[----:B------:R-:W-:-:S04]  /*3360*/  SHF.L.U32 R0, R3, 0x1f, RZ ;  /* 0x0000001f03007819 */ /* 0x000fc800000006ff */
[----:B------:R-:W2:Y:S02]  /*3370*/  SYNCS.PHASECHK.TRANS64 P0, [UR7+0xc0], R0 ;  /* 0x0000c000ff0075a7 */ /* 0x000ea40008001007 */
[----:B-12---:R-:W-:Y:S05]  /*3380*/  @P0 EXIT ;  /* 0x000000000000094d */ /* 0x006fea0003800000 */
[----:B------:R-:W-:Y:S02]  /*3390*/  SHF.L.U32 R3, R3, 0x1f, RZ ;  /* 0x0000001f03037819 */ /* 0x000fe400000006ff */
[----:B------:R-:W-:-:S07]  /*33a0*/  MOV R0, UR7 ;  /* 0x0000000700007c02 */ /* 0x000fce0008000f00 */
.L_x_58:
[----:B-1----:R1:W2:Y:S02]  /*33b0*/  SYNCS.PHASECHK.TRANS64.TRYWAIT P0, [R0+URZ+0xc0], R3 ;  /* 0x0000c003000075a7 */ /* 0x0022a400080011ff */
[----:B--2---:R-:W-:Y:S05]  /*33c0*/  @!P0 NANOSLEEP.SYNCS 0x989680 ;  /* 0x009896800000895d */ /* 0x004fea0003900000 */
[----:B------:R-:W2:Y:S02]  /*33d0*/  @!P0 SYNCS.PHASECHK.TRANS64 P0, [R0+URZ+0xc0], R3 ;  /* 0x0000c003000085a7 */ /* 0x000ea400080010ff */
[----:B--2---:R-:W-:Y:S05]  /*33e0*/  @P0 EXIT ;  /* 0x000000000000094d */ /* 0x004fea0003800000 */
[----:B------:R-:W-:Y:S05]  /*33f0*/  BRA `(.L_x_58) ;  /* 0xfffffffc00ec7947 */ /* 0x000fea000383ffff */
.L_x_51:
[----:B------:R-:W-:Y:S05]  /*3400*/  BRA.U UP5, `(.L_x_59) ;  /* 0x0000001505487547 */ /* 0x000fea000b800000 */
[----:B------:R-:W-:Y:S01]  /*3410*/  UMOV UR4, 0x40 ;  /* 0x0000004000047882 */ /* 0x000fe20000000000 */
[----:B------:R-:W-:Y:S01]  /*3420*/  NOP ;  /* 0x0000000000007918 */ /* 0x000fe20000000000 */
[----:B------:R-:W-:Y:S01]  /*3430*/  ULEA UR5, UR47, UR4, 0x18 ;  /* 0x000000042f057291 */ /* 0x000fe2000f8ec0ff */
[----:B------:R-:W-:Y:S02]  /*3440*/  UMOV UR6, 0x400 ;  /* 0x0000040000067882 */ /* 0x000fe40000000000 */
[----:B------:R-:W-:-:S06]  /*3450*/  ULEA UR6, UR47, UR6, 0x18 ;  /* 0x000000062f067291 */ /* 0x000fcc000f8ec0ff */
[----:B------:R-:W2:Y:S02]  /*3460*/  LDS.U8 R0, [UR5+0x1c] ;  /* 0x00001c05ff007984 */ /* 0x000ea40008000000 */
[----:B--2---:R-:W-:-:S13]  /*3470*/  ISETP.NE.AND P0, PT, R0, RZ, PT ;  /* 0x000000ff0000720c */ /* 0x004fda0003f05270 */
[----:B------:R-:W-:Y:S05]  /*3480*/  @P0 BRA `(.L_x_60) ;  /* 0x0000000400080947 */ /* 0x000fea0003800000 */
[----:B------:R-:W-:Y:S02]  /*3490*/  UISETP.NE.U32.AND UP1, UPT, UR68, 0x1, UPT ;  /* 0x000000014400788c */ /* 0x000fe4000bf25070 */
[----:B------:R-:W-:-:S07]  /*34a0*/  UIADD3 UR7, UPT, UPT, UR5, 0x8, URZ ;  /* 0x0000000805077890 */ /* 0x000fce000fffe0ff */
[----:B------:R-:W-:Y:S05]  /*34b0*/  BRA.U !UP1, `(.L_x_61) ;  /* 0x00000001099c7547 */ /* 0x000fea000b800000 */
[----:B------:R-:W-:Y:S01]  /*34c0*/  ELECT P0, URZ, PT ;  /* 0x0000000000ff782f */ /* 0x000fe20003800000 */
[----:B------:R-:W-:-:S12]  /*34d0*/  BSSY B0, `(.L_x_61) ;  /* 0x0000025000007945 */ /* 0x000fd80003800000 */
[----:B------:R-:W-:Y:S05]  /*34e0*/  @!P0 BRA `(.L_x_62) ;  /* 0x00000000008c8947 */ /* 0x000fea0003800000 */
[----:B------:R-:W-:-:S05]  /*34f0*/  UMOV UR4, 0x10 ;  /* 0x0000001000047882 */ /* 0x000fca0000000000 */
[----:B------:R-:W-:Y:S04]  /*3500*/  DEPBAR.LE SB2, 0x36 ;  /* 0x0000ad800000791a */ /* 0x000fe80000000000 */
[----:B------:R-:W2:Y:S02]  /*3510*/  UTCATOMSWS.2CTA.FIND_AND_SET.ALIGN UP0, UR4, UR4 ;  /* 0x00000004000475e3 */ /* 0x000ea40008200800 */
[----:B--2---:R-:W-:Y:S01]  /*3520*/  MOV R11, UR4 ;  /* 0x00000004000b7c02 */ /* 0x004fe20008000f00 */
[----:B------:R-:W-:Y:S06]  /*3530*/  BRA.U UP0, `(.L_x_63) ;  /* 0x0000000100187547 */ /* 0x000fec000b800000 */
.L_x_64:
[----:B------:R-:W-:Y:S05]  /*3540*/  NANOSLEEP 0x64 ;  /* 0x000000640000795d */ /* 0x000fea0003800000 */
[----:B------:R-:W-:-:S05]  /*3550*/  UMOV UR4, 0x10 ;  /* 0x0000001000047882 */ /* 0x000fca0000000000 */
[----:B------:R-:W-:Y:S04]  /*3560*/  DEPBAR.LE SB2, 0x36 ;  /* 0x0000ad800000791a */ /* 0x000fe80000000000 */
[----:B------:R-:W2:Y:S02]  /*3570*/  UTCATOMSWS.2CTA.FIND_AND_SET.ALIGN UP0, UR4, UR4 ;  /* 0x00000004000475e3 */ /* 0x000ea40008200800 */
[----:B--2---:R-:W-:Y:S01]  /*3580*/  MOV R11, UR4 ;  /* 0x00000004000b7c02 */ /* 0x004fe20008000f00 */
[----:B------:R-:W-:Y:S05]  /*3590*/  BRA.U !UP0, `(.L_x_64) ;  /* 0xfffffffd08e87547 */ /* 0x000fea000b83ffff */
.L_x_63:
[----:B------:R-:W2:Y:S01]  /*35a0*/  LDS R7, [UR5+0x10] ;  /* 0x00001005ff077984 */ /* 0x000ea20008000800 */
[----:B------:R-:W-:Y:S01]  /*35b0*/  IMAD.U32 R5, RZ, RZ, UR6 ;  /* 0x00000006ff057e24 */ /* 0x000fe2000f8e00ff */
[----:B------:R-:W-:-:S03]  /*35c0*/  MOV R4, UR69 ;  /* 0x0000004500047c02 */ /* 0x000fc60008000f00 */
[----:B------:R-:W-:Y:S01]  /*35d0*/  VIADD R5, R5, 0x160 ;  /* 0x0000016005057836 */ /* 0x000fe20000000000 */
[----:B--2---:R-:W-:-:S04]  /*35e0*/  SHF.L.U32 R7, R7, 0x1f, RZ ;  /* 0x0000001f07077819 */ /* 0x004fc800000006ff */
[----:B------:R-:W2:Y:S02]  /*35f0*/  SYNCS.PHASECHK.TRANS64.TRYWAIT P0, [UR5+0x8], R7 ;  /* 0x00000807ff0075a7 */ /* 0x000ea40008001105 */
[----:B--2---:R-:W-:Y:S05]  /*3600*/  @P0 BRA `(.L_x_65) ;  /* 0x0000000000080947 */ /* 0x004fea0003800000 */
[----:B------:R-:W2:Y:S02]  /*3610*/  SYNCS.PHASECHK.TRANS64.TRYWAIT P0, [UR5+0x8], R7 ;  /* 0x00000807ff0075a7 */ /* 0x000ea40008001105 */
[----:B--2---:R-:W-:Y:S05]  /*3620*/  @!P0 BRA `(.L_x_66) ;  /* 0x00000064006c8947 */ /* 0x004fea0003800000 */
.L_x_65:
[----:B--2---:R-:W-:Y:S01]  /*3630*/  HFMA2 R0, -RZ, RZ, 0, 5.9604644775390625e-08 ;  /* 0x00000001ff007431 */ /* 0x004fe200000001ff */
[----:B------:R-:W-:Y:S01]  /*3640*/  UPRMT UR4, UR69, 0x654, UR7 ;  /* 0x0000065445047896 */ /* 0x000fe20008000007 */
[----:B------:R-:W-:Y:S01]  /*3650*/  IMAD.MOV.U32 R8, RZ, RZ, 0xffff ;  /* 0x0000ffffff087424 */ /* 0x000fe200078e00ff */
[----:B------:R-:W-:Y:S01]  /*3660*/  PRMT R4, R4, 0x654, R5 ;  /* 0x0000065404047816 */ /* 0x000fe20000000005 */
[----:B------:R-:W-:Y:S02]  /*3670*/  IMAD.MOV.U32 R6, RZ, RZ, 0x4 ;  /* 0x00000004ff067424 */ /* 0x000fe400078e00ff */
[----:B------:R-:W-:Y:S01]  /*3680*/  IMAD.SHL.U32 R9, R11, 0x20, RZ ;  /* 0x000000200b097824 */ /* 0x000fe200078e00ff */
[----:B------:R-:W-:Y:S02]  /*3690*/  MOV R5, UR4 ;  /* 0x0000000400057c02 */ /* 0x000fe40008000f00 */
[-C--:B------:R-:W-:Y:S01]  /*36a0*/  SHF.L.U32 R8, R8, R11.reuse, RZ ;  /* 0x0000000b08087219 */ /* 0x080fe200000006ff */
[----:B------:R2:W-:Y:S01]  /*36b0*/  SYNCS.ARRIVE.TRANS64.RED RZ, [UR4], R6 ;  /* 0x00000006ffff79a7 */ /* 0x0005e20008000404 */
[----:B------:R-:W-:Y:S01]  /*36c0*/  SHF.L.U32 R7, R0, R11, RZ ;  /* 0x0000000b00077219 */ /* 0x000fe200000006ff */
[----:B------:R2:W-:Y:S04]  /*36d0*/  STS [UR6+0x160], R9 ;  /* 0x00016009ff007988 */ /* 0x0005e80008000806 */
[----:B------:R2:W-:Y:S04]  /*36e0*/  STAS [R4.64], R11 ;  /* 0x0000000b04007dbd */ /* 0x0005e8000c0008ff */
[----:B------:R2:W-:Y:S04]  /*36f0*/  ATOMS.OR RZ, [UR5+0x14], R8 ;  /* 0x00001408ffff798c */ /* 0x0005e8000b000005 */
[----:B------:R2:W-:Y:S04]  /*3700*/  ATOMS.OR RZ, [UR5+0x18], R7 ;  /* 0x00001807ffff798c */ /* 0x0005e8000b000005 */
[----:B------:R2:W-:Y:S02]  /*3710*/  ATOMS.XOR RZ, [UR5+0x10], R0 ;  /* 0x00001000ffff798c */ /* 0x0005e4000b800005 */
.L_x_62:
[----:B-1----:R-:W-:Y:S05]  /*3720*/  BSYNC B0 ;  /* 0x0000000000007941 */ /* 0x002fea0003800000 */
.L_x_61:
[----:B------:R-:W-:Y:S05]  /*3730*/  BRA.U UP1, `(.L_x_67) ;  /* 0x00000001016c7547 */ /* 0x000fea000b800000 */
[----:B------:R-:W-:-:S03]  /*3740*/  UMOV UR4, 0xffffffff ;  /* 0xffffffff00047882 */ /* 0x000fc60000000000 */
[----:B------:R-:W-:Y:S05]  /*3750*/  BRA.DIV UR4, `(.L_x_68) ;  /* 0x0000006604387947 */ /* 0x000fea000b800000 */
[----:B------:R-:W-:-:S13]  /*3760*/  ELECT P0, URZ, PT ;  /* 0x0000000000ff782f */ /* 0x000fda0003800000 */
.L_x_174:
[----:B------:R-:W-:Y:S05]  /*3770*/  @!P0 BRA `(.L_x_67) ;  /* 0x00000000005c8947 */ /* 0x000fea0003800000 */
[----:B--2---:R-:W2:Y:S02]  /*3780*/  LDS R5, [UR5+0x10] ;  /* 0x00001005ff057984 */ /* 0x004ea40008000800 */
[----:B--2---:R-:W-:-:S04]  /*3790*/  SHF.L.U32 R5, R5, 0x1f, RZ ;  /* 0x0000001f05057819 */ /* 0x004fc800000006ff */
[----:B------:R-:W2:Y:S02]  /*37a0*/  SYNCS.PHASECHK.TRANS64.TRYWAIT P0, [UR5+0x8], R5 ;  /* 0x00000805ff0075a7 */ /* 0x000ea40008001105 */
[----:B--2---:R-:W-:Y:S05]  /*37b0*/  @P0 BRA `(.L_x_69) ;  /* 0x0000000000080947 */ /* 0x004fea0003800000 */
[----:B------:R-:W2:Y:S02]  /*37c0*/  SYNCS.PHASECHK.TRANS64.TRYWAIT P0, [UR5+0x8], R5 ;  /* 0x00000805ff0075a7 */ /* 0x000ea40008001105 */
[----:B--2---:R-:W-:Y:S05]  /*37d0*/  @!P0 BRA `(.L_x_70) ;  /* 0x00000064003c8947 */ /* 0x004fea0003800000 */
.L_x_69:
[----:B------:R-:W3:Y:S01]  /*37e0*/  LDS R7, [UR6+0x160] ;  /* 0x00016006ff077984 */ /* 0x000ee20008000800 */
[----:B--2---:R-:W-:Y:S02]  /*37f0*/  HFMA2 R0, -RZ, RZ, 0, 5.9604644775390625e-08 ;  /* 0x00000001ff007431 */ /* 0x004fe400000001ff */
[----:B------:R-:W-:Y:S01]  /*3800*/  IMAD.MOV.U32 R4, RZ, RZ, 0xffff ;  /* 0x0000ffffff047424 */ /* 0x000fe200078e00ff */
[----:B------:R-:W-:Y:S01]  /*3810*/  UPRMT UR4, UR69, 0x654, UR7 ;  /* 0x0000065445047896 */ /* 0x000fe20008000007 */
[----:B---3--:R-:W-:-:S03]  /*3820*/  IMAD.SHL.U32 R5, R7, 0x20, RZ ;  /* 0x0000002007057824 */ /* 0x008fc600078e00ff */
[-C--:B------:R-:W-:Y:S02]  /*3830*/  SHF.L.U32 R4, R4, R7.reuse, RZ ;  /* 0x0000000704047219 */ /* 0x080fe400000006ff */
[----:B------:R-:W-:Y:S01]  /*3840*/  SHF.L.U32 R7, R0, R7, RZ ;  /* 0x0000000700077219 */ /* 0x000fe200000006ff */
[----:B------:R3:W-:Y:S04]  /*3850*/  STS [UR6+0x160], R5 ;  /* 0x00016005ff007988 */ /* 0x0007e80008000806 */
[----:B------:R3:W-:Y:S04]  /*3860*/  ATOMS.OR RZ, [UR5+0x14], R4 ;  /* 0x00001404ffff798c */ /* 0x0007e8000b000005 */
[----:B------:R3:W-:Y:S01]  /*3870*/  ATOMS.OR RZ, [UR5+0x18], R7 ;  /* 0x00001807ffff798c */ /* 0x0007e2000b000005 */
[----:B------:R-:W-:Y:S03]  /*3880*/  SYNCS.ARRIVE.TRANS64.RED.A1T0 RZ, [UR4], RZ ;  /* 0x000000ffffff79a7 */ /* 0x000fe60008100404 */
[----:B------:R3:W-:Y:S01]  /*3890*/  ATOMS.XOR RZ, [UR5+0x10], R0 ;  /* 0x00001000ffff798c */ /* 0x0007e2000b800005 */
[----:B------:R-:W-:Y:S05]  /*38a0*/  BRA `(.L_x_67) ;  /* 0x0000000000107947 */ /* 0x000fea0003800000 */
.L_x_60:
[----:B------:R-:W-:Y:S02]  /*38b0*/  MOV R0, 0xffffffff ;  /* 0xffffffff00007802 */ /* 0x000fe40000000f00 */
[----:B------:R-:W-:-:S03]  /*38c0*/  MOV R4, 0x38f0 ;  /* 0x000038f000047802 */ /* 0x000fc60000000f00 */
[----:B------:R2:W-:Y:S04]  /*38d0*/  STS [UR6+0x160], R0 ;  /* 0x00016000ff007988 */ /* 0x0005e80008000806 */
[----:B-12--5:R-:W-:Y:S05]  /*38e0*/  CALL.REL.NOINC `($__internal_1_$__cuda_sm10x_tcgen05_guardrail_trap_phase_invalid_during_alloc) ;  /* 0x0000006c00107944 */ /* 0x026fea0003c00000 */
.L_x_67:
[----:B------:R-:W-:Y:S05]  /*38f0*/  WARPSYNC.ALL ;  /* 0x0000000000007948 */ /* 0x000fea0003800000 */
[----:B------:R-:W4:Y:S01]  /*3900*/  S2UR UR4, SR_CgaCtaId ;  /* 0x00000000000479c3 */ /* 0x000f220000008800 */
[----:B------:R-:W-:Y:S01]  /*3910*/  UMOV UR41, 0x400 ;  /* 0x0000040000297882 */ /* 0x000fe20000000000 */
[----:B------:R-:W-:-:S06]  /*3920*/  NOP ;  /* 0x0000000000007918 */ /* 0x000fcc0000000000 */
[----:B------:R-:W-:Y:S06]  /*3930*/  BAR.ARV 0x6, 0xa0 ;  /* 0x0182800000007b1d */ /* 0x000fec0000002000 */
[----:B------:R-:W1:Y:S01]  /*3940*/  LDCU UR6, c[0x0][0x38c] ;  /* 0x00007180ff0677ac */ /* 0x000e620008000800 */
[----:B------:R-:W-:Y:S01]  /*3950*/  LOP3.LUT R3, R3, 0xffff, RZ, 0xc0, !PT ;  /* 0x0000ffff03037812 */ /* 0x000fe200078ec0ff */
[----:B--2---:R-:W-:Y:S01]  /*3960*/  IMAD.MOV.U32 R9, RZ, RZ, 0x1 ;  /* 0x00000001ff097424 */ /* 0x004fe200078e00ff */
[----:B------:R-:W-:Y:S01]  /*3970*/  LOP3.LUT R2, R2, 0xffff, RZ, 0xc0, !PT ;  /* 0x0000ffff02027812 */ /* 0x000fe200078ec0ff */
[----:B------:R-:W-:Y:S01]  /*3980*/  IMAD.MOV.U32 R8, RZ, RZ, RZ ;  /* 0x000000ffff087224 */ /* 0x000fe200078e00ff */
[----:B------:R-:W-:Y:S01]  /*3990*/  R2UR UR43, R3 ;  /* 0x00000000032b72ca */ /* 0x000fe200000e0000 */
[----:B------:R-:W-:Y:S01]  /*39a0*/  UMOV UR47, URZ ;  /* 0x000000ff002f7c82 */ /* 0x000fe20008000000 */
[----:B------:R-:W-:-:S02]  /*39b0*/  R2UR UR65, R2 ;  /* 0x00000000024172ca */ /* 0x000fc400000e0000 */
[----:B------:R-:W-:Y:S01]  /*39c0*/  CS2R R2, SRZ ;  /* 0x0000000000027805 */ /* 0x000fe2000001ff00 */
[----:B------:R-:W-:Y:S01]  /*39d0*/  UMOV UR38, URZ ;  /* 0x000000ff00267c82 */ /* 0x000fe20008000000 */
[----:B----4-:R-:W-:Y:S01]  /*39e0*/  ULEA UR41, UR4, UR41, 0x18 ;  /* 0x0000002904297291 */ /* 0x010fe2000f8ec0ff */
[----:B------:R-:W-:Y:S01]  /*39f0*/  UMOV UR37, URZ ;  /* 0x000000ff00257c82 */ /* 0x000fe20008000000 */
[----:B------:R-:W-:Y:S02]  /*3a00*/  UISETP.NE.AND UP3, UPT, UR68, URZ, UPT ;  /* 0x000000ff4400728c */ /* 0x000fe4000bf65270 */
[----:B------:R-:W-:Y:S02]  /*3a10*/  UIADD3 UR5, UPT, UPT, UR41, 0x8400, URZ ;  /* 0x0000840029057890 */ /* 0x000fe4000fffe0ff */
[----:B------:R-:W-:-:S03]  /*3a20*/  UIADD3 UR4, UPT, UPT, UR41, 0x20400, URZ ;  /* 0x0002040029047890 */ /* 0x000fc6000fffe0ff */
[----:B---3--:R-:W2:Y:S01]  /*3a30*/  LDS R0, [UR41+0x160] ;  /* 0x00016029ff007984 */ /* 0x008ea20008000800 */
[----:B-1----:R-:W-:Y:S02]  /*3a40*/  UIADD3 UR6, UPT, UPT, UR6, 0x3f, URZ ;  /* 0x0000003f06067890 */ /* 0x002fe4000fffe0ff */
[----:B------:R-:W-:Y:S02]  /*3a50*/  USHF.R.U32.HI UR5, URZ, 0x4, UR5 ;  /* 0x00000004ff057899 */ /* 0x000fe40008011605 */
[----:B------:R-:W-:Y:S02]  /*3a60*/  USHF.R.S32.HI UR64, URZ, 0x1f, UR6 ;  /* 0x0000001fff407899 */ /* 0x000fe40008011406 */
[----:B------:R-:W-:Y:S02]  /*3a70*/  USHF.R.U32.HI UR4, URZ, 0x4, UR4 ;  /* 0x00000004ff047899 */ /* 0x000fe40008011604 */
[----:B------:R-:W-:Y:S02]  /*3a80*/  ULEA.HI UR64, UR64, UR6, URZ, 0x6 ;  /* 0x0000000640407291 */ /* 0x000fe4000f8f30ff */
[----:B------:R-:W-:-:S02]  /*3a90*/  ULOP3.LUT UR5, UR5, 0x3fff, URZ, 0xc0, !UPT ;  /* 0x00003fff05057892 */ /* 0x000fc4000f8ec0ff */
[----:B------:R-:W-:Y:S02]  /*3aa0*/  USHF.R.S32.HI UR64, URZ, 0x6, UR64 ;  /* 0x00000006ff407899 */ /* 0x000fe40008011440 */
[----:B------:R-:W-:Y:S02]  /*3ab0*/  ULOP3.LUT UR45, UR4, 0x3fff, URZ, 0xc0, !UPT ;  /* 0x00003fff042d7892 */ /* 0x000fe4000f8ec0ff */
[----:B------:R-:W-:Y:S01]  /*3ac0*/  UISETP.LT.AND UP0, UPT, UR64, 0x1, UPT ;  /* 0x000000014000788c */ /* 0x000fe2000bf01270 */
[----:B------:R-:W-:Y:S01]  /*3ad0*/  UMOV UR62, 0x0 ;  /* 0x00000000003e7882 */ /* 0x000fe20000000000 */
        /* <DEDUP_REMOVED lines=9> */
[----:B------:R-:W-:-:S02]  /*3b70*/  ULOP3.LUT UR44, UR5, 0x10000, URZ, 0xfc, !UPT ;  /* 0x00010000052c7892 */ /* 0x000fc4000f8efcff */
[----:B------:R-:W-:Y:S02]  /*3b80*/  ULOP3.LUT UR45, UR45, 0x10000, URZ, 0xfc, !UPT ;  /* 0x000100002d2d7892 */ /* 0x000fe4000f8efcff */
[----:B------:R-:W-:Y:S01]  /*3b90*/  USEL UR66, UR64, 0x1, !UP0 ;  /* 0x0000000140427887 */ /* 0x000fe2000c000000 */
[----:B------:R-:W-:Y:S01]  /*3ba0*/  UMOV UR52, 0x0 ;  /* 0x0000000000347882 */ /* 0x000fe20000000000 */
[----:B------:R-:W-:Y:S01]  /*3bb0*/  UMOV UR53, 0x8200910 ;  /* 0x0820091000357882 */ /* 0x000fe20000000000 */
[----:B------:R-:W-:Y:S01]  /*3bc0*/  UMOV UR50, 0x0 ;  /* 0x0000000000327882 */ /* 0x000fe20000000000 */
[----:B------:R-:W-:Y:S01]  /*3bd0*/  UMOV UR51, 0x8200910 ;  /* 0x0820091000337882 */ /* 0x000fe20000000000 */
[----:B------:R-:W-:Y:S01]  /*3be0*/  UMOV UR48, 0x0 ;  /* 0x0000000000307882 */ /* 0x000fe20000000000 */
[----:B--2---:R-:W-:Y:S01]  /*3bf0*/  R2UR UR67, R0 ;  /* 0x00000000004372ca */ /* 0x004fe200000e0000 */
[----:B------:R-:W-:-:S14]  /*3c00*/  UMOV UR49, 0x8200910 ;  /* 0x0820091000317882 */ /* 0x000fdc0000000000 */
.L_x_78:
[C---:B------:R-:W-:Y:S02]  /*3c10*/  LEA R0, R8.reuse, UR41, 0x3 ;  /* 0x0000002908007c11 */ /* 0x040fe4000f8e18ff */
[----:B------:R-:W-:Y:S02]  /*3c20*/  SHF.L.U32 R5, R3, 0x1f, RZ ;  /* 0x0000001f03057819 */ /* 0x000fe400000006ff */
[----:B------:R-:W-:Y:S02]  /*3c30*/  LEA R4, R8, UR41, 0x4 ;  /* 0x0000002908047c11 */ /* 0x000fe4000f8e20ff */
[----:B------:R-:W1:Y:S02]  /*3c40*/  SYNCS.PHASECHK.TRANS64.TRYWAIT P0, [R0+URZ+0xb0], R5 ;  /* 0x0000b005000075a7 */ /* 0x000e6400080011ff */
[----:B-1-3--:R-:W-:Y:S05]  /*3c50*/  @!P0 BRA `(.L_x_71) ;  /* 0x0000006000348947 */ /* 0x00afea0003800000 */
.L_x_175:
[----:B-1----:R-:W1:Y:S01]  /*3c60*/  LDS.128 R4, [R4+0x140] ;  /* 0x0001400004047984 */ /* 0x002e620000000c00 */
[----:B------:R-:W-:Y:S02]  /*3c70*/  VIADD R0, R0, 0xc0 ;  /* 0x000000c000007836 */ /* 0x000fe40000000000 */
[----:B------:R-:W-:Y:S01]  /*3c80*/  VIADD R8, R8, 0x1 ;  /* 0x0000000108087836 */ /* 0x000fe20000000000 */
[----:B------:R-:W-:Y:S01]  /*3c90*/  @!PT LDS RZ, [RZ] ;  /* 0x00000000fffff984 */ /* 0x000fe20000000800 */
[----:B------:R-:W-:Y:S01]  /*3ca0*/  @!PT LDS RZ, [RZ] ;  /* 0x00000000fffff984 */ /* 0x000fe20000000800 */
[----:B------:R-:W-:Y:S01]  /*3cb0*/  @!PT LDS RZ, [RZ] ;  /* 0x00000000fffff984 */ /* 0x000fe20000000800 */
[----:B------:R-:W-:Y:S01]  /*3cc0*/  @!PT LDS RZ, [RZ] ;  /* 0x00000000fffff984 */ /* 0x000fe20000000800 */
[----:B------:R2:W-:Y:S06]  /*3cd0*/  MEMBAR.ALL.CTA ;  /* 0x0000000000007992 */ /* 0x0005ec0000008000 */
[----:B--2---:R-:W2:Y:S01]  /*3ce0*/  FENCE.VIEW.ASYNC.S ;  /* 0x00000000000073c6 */ /* 0x004ea20000000000 */
[----:B------:R-:W-:-:S04]  /*3cf0*/  PRMT R0, RZ, 0x654, R0 ;  /* 0x00000654ff007816 */ /* 0x000fc80000000000 */
[----:B--2---:R2:W-:Y:S01]  /*3d00*/  SYNCS.ARRIVE.TRANS64.RED.A1T0 RZ, [R0+URZ], RZ ;  /* 0x000000ff00ff79a7 */ /* 0x0045e200081004ff */
[----:B-1----:R-:W-:Y:S01]  /*3d10*/  LOP3.LUT P1, RZ, R6, 0x1, RZ, 0xc0, !PT ;  /* 0x0000000106ff7812 */ /* 0x002fe2000782c0ff */
[----:B--2---:R-:W-:-:S12]  /*3d20*/  BRA.U UP3, `(.L_x_72) ;  /* 0x0000000503587547 */ /* 0x004fd8000b800000 */
[----:B------:R-:W1:Y:S01]  /*3d30*/  LDCU UR4, c[0x0][0x38c] ;  /* 0x00007180ff0477ac */ /* 0x000e620008000800 */
[----:B------:R-:W-:Y:S02]  /*3d40*/  PLOP3.LUT P2, PT, PT, PT, PT, 0x80, 0x8 ;  /* 0x000000000008781c */ /* 0x000fe40003f4f070 */
[----:B------:R-:W-:Y:S01]  /*3d50*/  SHF.L.U32 R5, R9, 0x1f, RZ ;  /* 0x0000001f09057819 */ /* 0x000fe200000006ff */
[----:B------:R-:W-:Y:S02]  /*3d60*/  ULEA UR46, UR47, UR41, 0x3 ;  /* 0x000000292f2e7291 */ /* 0x000fe4000f8e18ff */
[----:B------:R-:W-:Y:S02]  /*3d70*/  ULEA UR36, UR47, UR67, 0x6 ;  /* 0x000000432f247291 */ /* 0x000fe4000f8e30ff */
[----:B-1----:R-:W-:-:S06]  /*3d80*/  UISETP.GE.AND UP0, UPT, UR4, 0x1, UPT ;  /* 0x000000010400788c */ /* 0x002fcc000bf06270 */
[----:B------:R-:W-:-:S05]  /*3d90*/  PLOP3.LUT P0, PT, PT, PT, UP0, 0x80, 0x8 ;  /* 0x000000000008781c */ /* 0x000fca0003f0f008 */
[----:B------:R-:W-:-:S08]  /*3da0*/  @UP0 ULEA UR4, UR38, UR41, 0x3 ;  /* 0x0000002926040291 */ /* 0x000fd0000f8e18ff */
[----:B------:R-:W-:-:S04]  /*3db0*/  @P0 SHF.L.U32 R0, R2, 0x1f, RZ ;  /* 0x0000001f02000819 */ /* 0x000fc800000006ff */
[----:B------:R1:W2:Y:S01]  /*3dc0*/  @P0 SYNCS.PHASECHK.TRANS64.TRYWAIT P2, [UR4], R0 ;  /* 0x00000000ff0005a7 */ /* 0x0002a20008041104 */
[----:B------:R-:W3:Y:S02]  /*3dd0*/  SYNCS.PHASECHK.TRANS64.TRYWAIT P0, [UR46+0xf0], R5 ;  /* 0x0000f005ff0075a7 */ /* 0x000ee4000800112e */
[----:B-123--:R-:W-:Y:S05]  /*3de0*/  @!P0 BRA `(.L_x_73) ;  /* 0x0000005c00e48947 */ /* 0x00efea0003800000 */
.L_x_177:
[----:B------:R-:W-:Y:S01]  /*3df0*/  UMOV UR42, UR37 ;  /* 0x00000025002a7c82 */ /* 0x000fe20008000000 */
[----:B------:R-:W-:Y:S05]  /*3e00*/  BRA.U !UP0, `(.L_x_74) ;  /* 0x0000000508107547 */ /* 0x000fea000b800000 */
[----:B------:R-:W-:Y:S02]  /*3e10*/  UIADD3 UR42, UPT, UPT, UR66, UR37, URZ ;  /* 0x00000025422a7290 */ /* 0x000fe4000fffe0ff */
[----:B------:R-:W-:Y:S01]  /*3e20*/  UPLOP3.LUT UP2, UPT, UPT, UPT, UPT, 0x40, 0x4 ;  /* 0x000000000004789c */ /* 0x000fe20003f4e870 */
[----:B------:R-:W-:Y:S01]  /*3e30*/  UMOV UR39, UR64 ;  /* 0x0000004000277c82 */ /* 0x000fe20008000000 */
[----:B------:R-:W-:-:S09]  /*3e40*/  UMOV UR5, UR38 ;  /* 0x0000002600057c82 */ /* 0x000fd20008000000 */
.L_x_77:
[----:B------:R-:W-:Y:S01]  /*3e50*/  ULEA UR7, UR5, UR41, 0x3 ;  /* 0x0000002905077291 */ /* 0x000fe2000f8e18ff */
[----:B--23--:R-:W-:Y:S11]  /*3e60*/  @P2 BRA `(.L_x_75) ;  /* 0x00000000000c2947 */ /* 0x00cff60003800000 */
[----:B-1----:R-:W-:Y:S04]  /*3e70*/  SHF.L.U32 R5, R2, 0x1f, RZ ;  /* 0x0000001f02057819 */ /* 0x002fe800000006ff */
[----:B------:R-:W1:Y:S02]  /*3e80*/  SYNCS.PHASECHK.TRANS64.TRYWAIT P0, [UR7], R5 ;  /* 0x00000005ff0075a7 */ /* 0x000e640008001107 */
[----:B-1----:R-:W-:Y:S05]  /*3e90*/  @!P0 BRA `(.L_x_76) ;  /* 0x0000005c00d08947 */ /* 0x002fea0003800000 */
.L_x_75:
[----:B------:R-:W-:Y:S01]  /*3ea0*/  UISETP.NE.AND UP0, UPT, UR39, 0x1, UPT ;  /* 0x000000012700788c */ /* 0x000fe2000bf05270 */
[----:B------:R-:W-:Y:S01]  /*3eb0*/  PLOP3.LUT P2, PT, PT, PT, PT, 0x80, 0x8 ;  /* 0x000000000008781c */ /* 0x000fe20003f4f070 */
[----:B------:R-:W-:Y:S02]  /*3ec0*/  UIADD3 UR4, UPT, UPT, UR5, 0x1, URZ ;  /* 0x0000000105047890 */ /* 0x000fe4000fffe0ff */
[----:B------:R-:W-:Y:S02]  /*3ed0*/  UIADD3 UR40, UPT, UPT, UR7, 0x30, URZ ;  /* 0x0000003007287890 */ /* 0x000fe4000fffe0ff */
[----:B------:R-:W-:Y:S01]  /*3ee0*/  UISETP.NE.AND UP1, UPT, UR4, 0x6, UPT ;  /* 0x000000060400788c */ /* 0x000fe2000bf25270 */
[----:B------:R-:W-:Y:S01]  /*3ef0*/  PLOP3.LUT P0, PT, PT, PT, UP0, 0x80, 0x8 ;  /* 0x000000000008781c */ /* 0x000fe20003f0f008 */
[----:B------:R-:W-:Y:S02]  /*3f00*/  UIADD3 UR37, UPT, UPT, UR37, 0x1, URZ ;  /* 0x0000000125257890 */ /* 0x000fe4000fffe0ff */
[----:B------:R-:W-:Y:S02]  /*3f10*/  USEL UR6, URZ, 0x1, UP1 ;  /* 0x00000001ff067887 */ /* 0x000fe40008800000 */
[----:B------:R-:W-:Y:S02]  /*3f20*/  USEL UR38, UR4, URZ, UP1 ;  /* 0x000000ff04267287 */ /* 0x000fe40008800000 */
[----:B------:R-:W-:Y:S02]  /*3f30*/  UIADD3 UR39, UPT, UPT, UR39, -0x1, URZ ;  /* 0xffffffff27277890 */ /* 0x000fe4000fffe0ff */
[----:B------:R-:W-:Y:S01]  /*3f40*/  @UP0 ULEA UR4, UR38, UR41, 0x3 ;  /* 0x0000002926040291 */ /* 0x000fe2000f8e18ff */
[----:B------:R-:W-:Y:S01]  /*3f50*/  LOP3.LUT R2, R2, UR6, RZ, 0x3c, !PT ;  /* 0x0000000602027c12 */ /* 0x000fe2000f8e3cff */
[----:B------:R-:W-:Y:S02]  /*3f60*/  ULEA UR6, UR5, UR45, 0xa ;  /* 0x0000002d05067291 */ /* 0x000fe4000f8e50ff */
[----:B------:R-:W-:Y:S01]  /*3f70*/  UISETP.NE.AND UP0, UPT, UR37, UR42, UPT ;  /* 0x0000002a2500728c */ /* 0x000fe2000bf05270 */
[----:B-1----:R-:W-:Y:S01]  /*3f80*/  @P0 SHF.L.U32 R0, R2, 0x1f, RZ ;  /* 0x0000001f02000819 */ /* 0x002fe200000006ff */
[----:B------:R-:W-:Y:S02]  /*3f90*/  UIADD3 UR34, UPT, UPT, UR6, 0x2, URZ ;  /* 0x0000000206227890 */ /* 0x000fe4000fffe0ff */
[----:B------:R-:W-:Y:S01]  /*3fa0*/  UIADD3 UR30, UPT, UPT, UR6, 0x4, URZ ;  /* 0x00000004061e7890 */ /* 0x000fe2000fffe0ff */
[----:B------:R2:W3:Y:S01]  /*3fb0*/  @P0 SYNCS.PHASECHK.TRANS64.TRYWAIT P2, [UR4], R0 ;  /* 0x00000000ff0005a7 */ /* 0x0004e20008041104 */
[----:B------:R-:W-:Y:S02]  /*3fc0*/  ULEA UR4, UR5, UR44, 0xa ;  /* 0x0000002c05047291 */ /* 0x000fe4000f8e50ff */
[----:B------:R-:W-:Y:S02]  /*3fd0*/  UIADD3 UR26, UPT, UPT, UR6, 0x6, URZ ;  /* 0x00000006061a7890 */ /* 0x000fe4000fffe0ff */
        /* <DEDUP_REMOVED lines=10> */
[----:B------:R-:W-:Y:S01]  /*4080*/  UIADD3 UR8, UPT, UPT, UR4, 0x206, URZ ;  /* 0x0000020604087890 */ /* 0x000fe2000fffe0ff */
[----:B------:R-:W-:Y:S01]  /*4090*/  UMOV UR7, 0x40004040 ;  /* 0x4000404000077882 */ /* 0x000fe20000000000 */
[----:B------:R-:W-:Y:S01]  /*40a0*/  UMOV UR5, 0x40004040 ;  /* 0x4000404000057882 */ /* 0x000fe20000000000 */
[----:B------:R-:W-:Y:S01]  /*40b0*/  UMOV UR35, 0x40004040 ;  /* 0x4000404000237882 */ /* 0x000fe20000000000 */
[----:B------:R1:W-:Y:S01]  /*40c0*/  UTCHMMA.2CTA gdesc[UR4], gdesc[UR6], tmem[UR36], tmem[UR62], idesc[UR63], UP2 ;  /* 0x00ff3e06040075ea */ /* 0x0003e20009200024 */
[----:B------:R-:W-:Y:S01]  /*40d0*/  UPLOP3.LUT UP2, UPT, UPT, UPT, UPT, 0x80, 0x8 ;  /* 0x000000000008789c */ /* 0x000fe20003f4f070 */
[----:B------:R-:W-:Y:S01]  /*40e0*/  UMOV UR33, 0x40004040 ;  /* 0x4000404000217882 */ /* 0x000fe20000000000 */
[----:B------:R-:W-:Y:S01]  /*40f0*/  UMOV UR31, 0x40004040 ;  /* 0x40004040001f7882 */ /* 0x000fe20000000000 */
[----:B------:R2:W-:Y:S01]  /*4100*/  UTCHMMA.2CTA gdesc[UR32], gdesc[UR34], tmem[UR36], tmem[UR60], idesc[UR61], UPT ;  /* 0x00ff3c22200075ea */ /* 0x0005e2000ba00024 */
        /* <DEDUP_REMOVED lines=14> */
[----:B------:R-:W-:Y:S01]  /*41f0*/  UMOV UR9, 0x40004040 ;  /* 0x4000404000097882 */ /* 0x000fe20000000000 */
[----:B------:R2:W-:Y:S01]  /*4200*/  UTCHMMA.2CTA gdesc[UR12], gdesc[UR14], tmem[UR36], tmem[UR50], idesc[UR51], UPT ;  /* 0x00ff320e0c0075ea */ /* 0x0005e2000ba00024 */
[----:B------:R2:W-:Y:S01]  /*4210*/  UTCHMMA.2CTA gdesc[UR8], gdesc[UR10], tmem[UR36], tmem[UR48], idesc[UR49], UPT ;  /* 0x00ff300a080075ea */ /* 0x0005e2000ba00024 */
[----:B------:R2:W-:Y:S01]  /*4220*/  UTCBAR.2CTA.MULTICAST [UR40], URZ, UR43 ;  /* 0x000000ff280073e9 */ /* 0x0005e2000820082b */
[----:B-1----:R-:W-:Y:S01]  /*4230*/  UMOV UR5, UR38 ;  /* 0x0000002600057c82 */ /* 0x002fe20008000000 */
[----:B------:R-:W-:Y:S05]  /*4240*/  BRA.U UP0, `(.L_x_77) ;  /* 0xfffffffd00007547 */ /* 0x000fea000b83ffff */
.L_x_74:
[----:B------:R-:W-:Y:S01]  /*4250*/  UIADD3 UR4, UPT, UPT, UR46, 0xd0, URZ ;  /* 0x000000d02e047890 */ /* 0x000fe2000fffe0ff */
[----:B------:R-:W-:-:S08]  /*4260*/  UMOV UR37, UR42 ;  /* 0x0000002a00257c82 */ /* 0x000fd00008000000 */
[----:B------:R4:W-:Y:S01]  /*4270*/  UTCBAR.2CTA.MULTICAST [UR4], URZ, UR65 ;  /* 0x000000ff040073e9 */ /* 0x0009e20008200841 */
[----:B------:R-:W-:Y:S02]  /*4280*/  NOP ;  /* 0x0000000000007918 */ /* 0x000fe40000000000 */
.L_x_72:
[----:B----4-:R-:W-:Y:S01]  /*4290*/  UIADD3 UR4, UPT, UPT, UR47, 0x1, URZ ;  /* 0x000000012f047890 */ /* 0x010fe2000fffe0ff */
[----:B------:R-:W-:-:S03]  /*42a0*/  ISETP.NE.AND P0, PT, R8, 0x2, PT ;  /* 0x000000020800780c */ /* 0x000fc60003f05270 */
[----:B------:R-:W-:Y:S01]  /*42b0*/  UISETP.NE.AND UP0, UPT, UR4, 0x4, UPT ;  /* 0x000000040400788c */ /* 0x000fe2000bf05270 */
[----:B-12---:R-:W-:Y:S02]  /*42c0*/  SEL R0, RZ, 0x1, P0 ;  /* 0x00000001ff007807 */ /* 0x006fe40000000000 */
[----:B------:R-:W-:Y:S01]  /*42d0*/  SEL R8, R8, RZ, P0 ;  /* 0x000000ff08087207 */ /* 0x000fe20000000000 */
[----:B------:R-:W-:Y:S01]  /*42e0*/  USEL UR5, URZ, 0x1, UP0 ;  /* 0x00000001ff057887 */ /* 0x000fe20008000000 */
[----:B------:R-:W-:Y:S01]  /*42f0*/  LOP3.LUT R3, R3, R0, RZ, 0x3c, !PT ;  /* 0x0000000003037212 */ /* 0x000fe200078e3cff */
[----:B------:R-:W-:-:S04]  /*4300*/  USEL UR47, UR4, URZ, UP0 ;  /* 0x000000ff042f7287 */ /* 0x000fc80008000000 */
[----:B------:R-:W-:Y:S01]  /*4310*/  LOP3.LUT R9, R9, UR5, RZ, 0x3c, !PT ;  /* 0x0000000509097c12 */ /* 0x000fe2000f8e3cff */
[----:B------:R-:W-:Y:S07]  /*4320*/  @P1 BRA `(.L_x_78) ;  /* 0xfffffff800381947 */ /* 0x000fee000383ffff */
[----:B------:R-:W1:Y:S01]  /*4330*/  S2UR UR8, SR_CgaCtaId ;  /* 0x00000000000879c3 */ /* 0x000e620000008800 */
[----:B------:R-:W-:Y:S01]  /*4340*/  ELECT P0, URZ, PT ;  /* 0x0000000000ff782f */ /* 0x000fe20003800000 */
[----:B------:R-:W-:Y:S01]  /*4350*/  HFMA2 R0, -RZ, RZ, 0, 5.9604644775390625e-08 ;  /* 0x00000001ff007431 */ /* 0x000fe200000001ff */
[----:B------:R-:W-:-:S05]  /*4360*/  UMOV UR4, 0x40 ;  /* 0x0000004000047882 */ /* 0x000fca0000000000 */
[----:B------:R-:W-:Y:S01]  /*4370*/  UVIRTCOUNT.DEALLOC.SMPOOL 0x80 ;  /* 0x000000800000784c */ /* 0x000fe20000000000 */
[----:B------:R-:W-:Y:S02]  /*4380*/  UISETP.NE.AND UP1, UPT, UR68, URZ, UPT ;  /* 0x000000ff4400728c */ /* 0x000fe4000bf25270 */
[----:B-1----:R-:W-:-:S09]  /*4390*/  ULEA UR8, UR8, UR4, 0x18 ;  /* 0x0000000408087291 */ /* 0x002fd2000f8ec0ff */
[----:B------:R1:W-:Y:S01]  /*43a0*/  @P0 STS.U8 [UR8+0x1c], R0 ;  /* 0x00001c00ff000988 */ /* 0x0003e20008000008 */
[----:B------:R-:W-:Y:S05]  /*43b0*/  BRA.U UP1, `(.L_x_79) ;  /* 0x0000000101a07547 */ /* 0x000fea000b800000 */
[----:B------:R-:W-:Y:S01]  /*43c0*/  UIADD3 UR7, UPT, UPT, UR41, 0xf0, URZ ;  /* 0x000000f029077890 */ /* 0x000fe2000fffe0ff */
[----:B------:R-:W-:-:S03]  /*43d0*/  SHF.L.U32 R3, R9, 0x1f, RZ ;  /* 0x0000001f09037819 */ /* 0x000fc600000006ff */
[----:B------:R-:W-:-:S09]  /*43e0*/  ULEA UR4, UR47, UR7, 0x3 ;  /* 0x000000072f047291 */ /* 0x000fd2000f8e18ff */
[----:B------:R-:W2:Y:S02]  /*43f0*/  SYNCS.PHASECHK.TRANS64.TRYWAIT P0, [UR4], R3 ;  /* 0x00000003ff0075a7 */ /* 0x000ea40008001104 */
[----:B--2---:R-:W-:Y:S05]  /*4400*/  @!P0 BRA `(.L_x_80) ;  /* 0x00000058008c8947 */ /* 0x004fea0003800000 */
.L_x_180:
        /* <DEDUP_REMOVED lines=9> */
.L_x_182:
        /* <DEDUP_REMOVED lines=9> */
.L_x_184:
[----:B------:R-:W-:-:S04]  /*4530*/  UIADD3 UR4, UPT, UPT, UR4, 0x1, URZ ;  /* 0x0000000104047890 */ /* 0x000fc8000fffe0ff */
[----:B------:R-:W-:-:S04]  /*4540*/  UISETP.NE.AND UP0, UPT, UR4, 0x4, UPT ;  /* 0x000000040400788c */ /* 0x000fc8000bf05270 */
[----:B------:R-:W-:Y:S02]  /*4550*/  USEL UR5, URZ, 0x1, UP0 ;  /* 0x00000001ff057887 */ /* 0x000fe40008000000 */
[----:B------:R-:W-:-:S04]  /*4560*/  USEL UR4, UR4, URZ, UP0 ;  /* 0x000000ff04047287 */ /* 0x000fc80008000000 */
[----:B------:R-:W-:Y:S01]  /*4570*/  ULEA UR4, UR4, UR7, 0x3 ;  /* 0x0000000704047291 */ /* 0x000fe2000f8e18ff */
[----:B-1----:R-:W-:-:S04]  /*4580*/  LOP3.LUT R3, R2, UR5, RZ, 0x3c, !PT ;  /* 0x0000000502037c12 */ /* 0x002fc8000f8e3cff */
[----:B------:R-:W-:Y:S01]  /*4590*/  SHF.L.U32 R3, R3, 0x1f, RZ ;  /* 0x0000001f03037819 */ /* 0x000fe200000006ff */
[----:B------:R-:W-:-:S04]  /*45a0*/  IMAD.U32 R0, RZ, RZ, UR4 ;  /* 0x00000004ff007e24 */ /* 0x000fc8000f8e00ff */
[----:B------:R1:W2:Y:S03]  /*45b0*/  SYNCS.PHASECHK.TRANS64.TRYWAIT P0, [R0+URZ], R3 ;  /* 0x00000003000075a7 */ /* 0x0002a600080011ff */
[----:B--2---:R-:W-:Y:S05]  /*45c0*/  @!P0 NANOSLEEP.SYNCS 0x989680 ;  /* 0x009896800000895d */ /* 0x004fea0003900000 */
[----:B------:R-:W2:Y:S02]  /*45d0*/  @!P0 SYNCS.PHASECHK.TRANS64 P0, [R0+URZ], R3 ;  /* 0x00000003000085a7 */ /* 0x000ea400080010ff */
[----:B--2---:R-:W-:Y:S05]  /*45e0*/  @P0 BRA `(.L_x_83) ;  /* 0x0000000000200947 */ /* 0x004fea0003800000 */
.L_x_84:
[----:B--2---:R2:W4:Y:S02]  /*45f0*/  SYNCS.PHASECHK.TRANS64.TRYWAIT P0, [R0+URZ], R3 ;  /* 0x00000003000075a7 */ /* 0x00452400080011ff */
[----:B----4-:R-:W-:Y:S05]  /*4600*/  @!P0 NANOSLEEP.SYNCS 0x989680 ;  /* 0x009896800000895d */ /* 0x010fea0003900000 */
[----:B------:R-:W4:Y:S02]  /*4610*/  @!P0 SYNCS.PHASECHK.TRANS64 P0, [R0+URZ], R3 ;  /* 0x00000003000085a7 */ /* 0x000f2400080010ff */
[----:B----4-:R-:W-:Y:S05]  /*4620*/  @!P0 BRA `(.L_x_84) ;  /* 0xfffffffc00f08947 */ /* 0x010fea000383ffff */
[----:B------:R-:W-:Y:S05]  /*4630*/  BRA `(.L_x_83) ;  /* 0x00000000000c7947 */ /* 0x000fea0003800000 */
.L_x_79:
[----:B------:R-:W-:-:S04]  /*4640*/  UIADD3 UR4, UPT, UPT, UR41, 0x130, URZ ;  /* 0x0000013029047890 */ /* 0x000fc8000fffe0ff */
[----:B------:R-:W-:-:S09]  /*4650*/  UPRMT UR4, UR69, 0x654, UR4 ;  /* 0x0000065445047896 */ /* 0x000fd20008000004 */
[----:B------:R-:W-:Y:S03]  /*4660*/  SYNCS.ARRIVE.TRANS64.RED.A1T0 RZ, [UR4], RZ ;  /* 0x000000ffffff79a7 */ /* 0x000fe60008100404 */
.L_x_83:
[----:B-12---:R-:W-:Y:S01]  /*4670*/  SHF.L.U32 R3, RZ, 0x1f, RZ ;  /* 0x0000001fff037819 */ /* 0x006fe200000006ff */
[----:B------:R-:W-:Y:S01]  /*4680*/  UIADD3 UR4, UPT, UPT, UR41, 0x130, URZ ;  /* 0x0000013029047890 */ /* 0x000fe2000fffe0ff */
[----:B------:R-:W-:Y:S02]  /*4690*/  PLOP3.LUT P0, PT, PT, PT, UP1, 0x80, 0x8 ;  /* 0x000000000008781c */ /* 0x000fe40003f0f018 */
[----:B------:R-:W1:Y:S02]  /*46a0*/  SYNCS.PHASECHK.TRANS64.TRYWAIT P1, [UR41+0x130], R3 ;  /* 0x00013003ff0075a7 */ /* 0x000e640008021129 */
[----:B-1----:R-:W-:Y:S09]  /*46b0*/  @!P1 BRA `(.L_x_85) ;  /* 0x0000005800289947 */ /* 0x002ff20003800000 */
.L_x_186:
[----:B------:R-:W-:Y:S01]  /*46c0*/  @!UP1 UPRMT UR4, UR69, 0x654, UR4 ;  /* 0x0000065445049896 */ /* 0x000fe20008000004 */
[----:B------:R-:W-:Y:S01]  /*46d0*/  UMOV UR5, 0xffff ;  /* 0x0000ffff00057882 */ /* 0x000fe20000000000 */
[----:B------:R-:W-:-:S07]  /*46e0*/  UMOV UR6, 0x1 ;  /* 0x0000000100067882 */ /* 0x000fce0000000000 */
[----:B------:R-:W-:Y:S01]  /*46f0*/  @!P0 SYNCS.ARRIVE.TRANS64.RED.A1T0 RZ, [UR4], RZ ;  /* 0x000000ffffff89a7 */ /* 0x000fe20008100404 */
[----:B------:R-:W-:Y:S01]  /*4700*/  NOP ;  /* 0x0000000000007918 */ /* 0x000fe20000000000 */
[----:B-1----:R-:W1:Y:S01]  /*4710*/  LDS R0, [UR8+0x14] ;  /* 0x00001408ff007984 */ /* 0x002e620008000800 */
[----:B------:R-:W-:-:S04]  /*4720*/  ULOP3.LUT UR4, UR67, 0xffff, URZ, 0xc0, !UPT ;  /* 0x0000ffff43047892 */ /* 0x000fc8000f8ec0ff */
[----:B------:R-:W-:-:S04]  /*4730*/  USHF.R.U32.HI UR4, URZ, 0x5, UR4 ;  /* 0x00000005ff047899 */ /* 0x000fc80008011604 */
[----:B------:R-:W-:Y:S02]  /*4740*/  USHF.L.U32 UR5, UR5, UR4, URZ ;  /* 0x0000000405057299 */ /* 0x000fe400080006ff */
[----:B------:R-:W-:-:S04]  /*4750*/  USHF.L.U32 UR4, UR6, UR4, URZ ;  /* 0x0000000406047299 */ /* 0x000fc800080006ff */
[----:B-1----:R-:W-:-:S04]  /*4760*/  LOP3.LUT R0, R0, UR5, RZ, 0xc0, !PT ;  /* 0x0000000500007c12 */ /* 0x002fc8000f8ec0ff */
[----:B------:R-:W-:-:S13]  /*4770*/  ISETP.NE.AND P0, PT, R0, UR5, PT ;  /* 0x0000000500007c0c */ /* 0x000fda000bf05270 */
[----:B------:R-:W-:Y:S05]  /*4780*/  @P0 BRA `(.L_x_86) ;  /* 0x0000000000580947 */ /* 0x000fea0003800000 */
[----:B------:R-:W1:Y:S02]  /*4790*/  LDS R0, [UR8+0x18] ;  /* 0x00001808ff007984 */ /* 0x000e640008000800 */
[----:B-1----:R-:W-:-:S04]  /*47a0*/  LOP3.LUT R0, R0, UR4, RZ, 0xc0, !PT ;  /* 0x0000000400007c12 */ /* 0x002fc8000f8ec0ff */
[----:B------:R-:W-:-:S13]  /*47b0*/  ISETP.NE.AND P0, PT, R0, UR4, PT ;  /* 0x0000000400007c0c */ /* 0x000fda000bf05270 */
[----:B------:R-:W-:Y:S05]  /*47c0*/  @P0 BRA `(.L_x_87) ;  /* 0x00000000003c0947 */ /* 0x000fea0003800000 */
[----:B------:R-:W1:Y:S01]  /*47d0*/  S2R R2, SR_LANEID ;  /* 0x0000000000027919 */ /* 0x000e620000000000 */
[----:B------:R-:W-:Y:S01]  /*47e0*/  ULOP3.LUT UR5, URZ, UR5, URZ, 0x33, !UPT ;  /* 0x00000005ff057292 */ /* 0x000fe2000f8e33ff */
[----:B------:R-:W-:Y:S01]  /*47f0*/  LOP3.LUT R4, RZ, UR4, RZ, 0x33, !PT ;  /* 0x00000004ff047c12 */ /* 0x000fe2000f8e33ff */
[----:B------:R-:W-:Y:S02]  /*4800*/  VOTEU.ANY UR4, UPT, PT ;  /* 0x0000000000047886 */ /* 0x000fe400038e0100 */
[----:B------:R-:W-:Y:S01]  /*4810*/  UFLO.U32 UR4, UR4 ;  /* 0x00000004000472bd */ /* 0x000fe200080e0000 */
[----:B------:R-:W2:Y:S01]  /*4820*/  REDUX UR6, R4 ;  /* 0x00000000040673c4 */ /* 0x000ea20000000000 */
[----:B------:R-:W-:-:S06]  /*4830*/  IMAD.U32 R0, RZ, RZ, UR5 ;  /* 0x00000005ff007e24 */ /* 0x000fcc000f8e00ff */
[----:B------:R4:W-:Y:S01]  /*4840*/  UTCATOMSWS.AND URZ, UR5 ;  /* 0x0000000500ff79e3 */ /* 0x0009e20008000000 */
[----:B------:R-:W3:Y:S01]  /*4850*/  REDUX UR7, R0 ;  /* 0x00000000000773c4 */ /* 0x000ee20000000000 */
[----:B-1----:R-:W-:Y:S01]  /*4860*/  ISETP.EQ.U32.AND P0, PT, R2, UR4, PT ;  /* 0x0000000402007c0c */ /* 0x002fe2000bf02070 */
[----:B--2---:R-:W-:Y:S01]  /*4870*/  IMAD.U32 R2, RZ, RZ, UR6 ;  /* 0x00000006ff027e24 */ /* 0x004fe2000f8e00ff */
[----:B---3--:R-:W-:-:S11]  /*4880*/  MOV R3, UR7 ;  /* 0x0000000700037c02 */ /* 0x008fd60008000f00 */
[----:B------:R4:W-:Y:S04]  /*4890*/  @P0 ATOMS.AND RZ, [UR8+0x14], R3 ;  /* 0x00001403ffff098c */ /* 0x0009e8000a800008 */
[----:B------:R4:W-:Y:S01]  /*48a0*/  @P0 ATOMS.AND RZ, [UR8+0x18], R2 ;  /* 0x00001802ffff098c */ /* 0x0009e2000a800008 */
[----:B------:R-:W-:Y:S05]  /*48b0*/  BRA `(.L_x_88) ;  /* 0x0000000000147947 */ /* 0x000fea0003800000 */
.L_x_87:
[----:B------:R-:W-:Y:S02]  /*48c0*/  MOV R2, 0x48e0 ;  /* 0x000048e000027802 */ /* 0x000fe40000000f00 */
[----:B---3-5:R-:W-:Y:S05]  /*48d0*/  CALL.REL.NOINC `($__internal_0_$__cuda_sm10x_tcgen05_guardrail_trap_col_being_dealloced_not_returned_by_alloc) ;  /* 0x0000005c00087944 */ /* 0x028fea0003c00000 */
[----:B------:R-:W-:Y:S05]  /*48e0*/  BRA `(.L_x_88) ;  /* 0x0000000000087947 */ /* 0x000fea0003800000 */
.L_x_86:
[----:B------:R-:W-:Y:S02]  /*48f0*/  MOV R2, 0x4910 ;  /* 0x0000491000027802 */ /* 0x000fe40000000f00 */
[----:B---3-5:R-:W-:Y:S05]  /*4900*/  CALL.REL.NOINC `($__internal_2_$__cuda_sm10x_tcgen05_guardrail_trap_unallocated_columns_being_dealloced) ;  /* 0x0000005c00147944 */ /* 0x028fea0003c00000 */
.L_x_88:
[----:B------:R-:W-:Y:S01]  /*4910*/  NOP ;  /* 0x0000000000007918 */ /* 0x000fe20000000000 */
[----:B----4-:R-:W-:Y:S05]  /*4920*/  EXIT ;  /* 0x000000000000794d */ /* 0x010fea0003800000 */
.L_x_59:
[----:B------:R-:W-:-:S09]  /*4930*/  UISETP.NE.OR UP0, UPT, UR18, 0x3, !UP4 ;  /* 0x000000031200788c */ /* 0x000fd2000e705670 */
[----:B------:R-:W-:Y:S05]  /*4940*/  BRA.U UP0, `(.L_x_89) ;  /* 0x0000001100e87547 */ /* 0x000fea000b800000 */
[----:B------:R-:W2:Y:S01]  /*4950*/  LDCU.64 UR4, c[0x0][0x888] ;  /* 0x00011100ff0477ac */ /* 0x000ea20008000a00 */
[----:B------:R-:W3:Y:S01]  /*4960*/  LDC.64 R12, c[0x0][0x348] ;  /* 0x0000d200ff0c7b82 */ /* 0x000ee20000000a00 */
[----:B------:R-:W-:Y:S02]  /*4970*/  HFMA2 R9, -RZ, RZ, 0, 0 ;  /* 0x00000000ff097431 */ /* 0x000fe400000001ff */
[----:B------:R-:W-:Y:S01]  /*4980*/  IMAD.MOV.U32 R11, RZ, RZ, 0x1 ;  /* 0x00000001ff0b7424 */ /* 0x000fe200078e00ff */
[----:B------:R-:W4:Y:S01]  /*4990*/  LDCU UR38, c[0x0][0x370] ;  /* 0x00006e00ff2677ac */ /* 0x000f220008000800 */
[----:B------:R-:W-:Y:S01]  /*49a0*/  IMAD.MOV.U32 R10, RZ, RZ, RZ ;  /* 0x000000ffff0a7224 */ /* 0x000fe200078e00ff */
[----:B------:R-:W-:Y:S01]  /*49b0*/  MOV R3, 0x2000 ;  /* 0x0000200000037802 */ /* 0x000fe20000000f00 */
[----:B------:R-:W4:Y:S01]  /*49c0*/  LDCU.128 UR48, c[0x0][0xb10] ;  /* 0x00016200ff3077ac */ /* 0x000f220008000c00 */
[----:B------:R-:W1:Y:S01]  /*49d0*/  LDCU UR37, c[0x0][0x374] ;  /* 0x00006e80ff2577ac */ /* 0x000e620008000800 */
[----:B------:R-:W1:Y:S01]  /*49e0*/  LDCU.64 UR30, c[0x0][0x890] ;  /* 0x00011200ff1e77ac */ /* 0x000e620008000a00 */
[----:B--2---:R-:W-:Y:S01]  /*49f0*/  UISETP.NE.U32.AND UP0, UPT, UR4, URZ, UPT ;  /* 0x000000ff0400728c */ /* 0x004fe2000bf05070 */
[----:B------:R-:W2:Y:S01]  /*4a00*/  LDCU UR15, c[0x0][0xb0c] ;  /* 0x00016180ff0f77ac */ /* 0x000ea20008000800 */
[----:B------:R-:W3:Y:S01]  /*4a10*/  LDCU UR54, c[0x0][0xb20] ;  /* 0x00016400ff3677ac */ /* 0x000ee20008000800 */
[----:B------:R-:W3:Y:S01]  /*4a20*/  LDCU UR4, c[0x0][0xb30] ;  /* 0x00016600ff0477ac */ /* 0x000ee20008000800 */
[----:B------:R-:W-:Y:S01]  /*4a30*/  UMOV UR21, 0x400 ;  /* 0x0000040000157882 */ /* 0x000fe20000000000 */
[----:B----4-:R-:W-:-:S02]  /*4a40*/  UIMAD.WIDE.U32 UR6, UR38, UR48, URZ ;  /* 0x00000030260672a5 */ /* 0x010fc4000f8e00ff */
[----:B-1----:R-:W-:Y:S02]  /*4a50*/  UIMAD.WIDE.U32 UR8, UR37, UR51, URZ ;  /* 0x00000033250872a5 */ /* 0x002fe4000f8e00ff */
[----:B------:R-:W-:Y:S02]  /*4a60*/  ULEA UR21, UR47, UR21, 0x18 ;  /* 0x000000152f157291 */ /* 0x000fe4000f8ec0ff */
[----:B------:R-:W-:Y:S02]  /*4a70*/  UISETP.NE.AND.EX UP6, UPT, UR5, URZ, UPT, UP0 ;  /* 0x000000ff0500728c */ /* 0x000fe4000bfc5300 */
[----:B------:R-:W-:Y:S02]  /*4a80*/  UISETP.NE.AND UP0, UPT, UR45, 0x1, UPT ;  /* 0x000000012d00788c */ /* 0x000fe4000bf05270 */
[----:B------:R-:W-:Y:S02]  /*4a90*/  UISETP.NE.U32.AND UP0, UPT, UR30, URZ, UPT ;  /* 0x000000ff1e00728c */ /* 0x000fe4000bf05070 */
[----:B------:R-:W-:Y:S01]  /*4aa0*/  UIADD3 UR39, UPT, UPT, UR21, 0x78, URZ ;  /* 0x0000007815277890 */ /* 0x000fe2000fffe0ff */
[----:B------:R-:W-:Y:S01]  /*4ab0*/  UMOV UR6, UR7 ;  /* 0x0000000700067c82 */ /* 0x000fe20008000000 */
[----:B------:R-:W-:Y:S01]  /*4ac0*/  UMOV UR46, UR9 ;  /* 0x00000009002e7c82 */ /* 0x000fe20008000000 */
[----:B------:R-:W-:-:S02]  /*4ad0*/  UISETP.GE.AND UP2, UPT, UR45, 0x1, UPT ;  /* 0x000000012d00788c */ /* 0x000fc4000bf46270 */
[----:B------:R-:W-:Y:S02]  /*4ae0*/  UISETP.NE.AND.EX UP5, UPT, UR31, URZ, UPT, UP0 ;  /* 0x000000ff1f00728c */ /* 0x000fe4000bfa5300 */
[----:B------:R-:W-:Y:S01]  /*4af0*/  UPLOP3.LUT UP3, UPT, UPT, UPT, UPT, 0x40, 0x4 ;  /* 0x000000000004789c */ /* 0x000fe20003f6e870 */
[----:B------:R-:W1:Y:S01]  /*4b00*/  LDCU.64 UR22, c[0x0][0xb28] ;  /* 0x00016500ff1677ac */ /* 0x000e620008000a00 */
[----:B--2---:R-:W-:Y:S02]  /*4b10*/  UISETP.NE.AND UP2, UPT, UR15, 0x1, UPT ;  /* 0x000000010f00788c */ /* 0x004fe4000bf45270 */
[----:B------:R-:W-:Y:S02]  /*4b20*/  UIADD3 UR41, UPT, UPT, UR21, 0x60, URZ ;  /* 0x0000006015297890 */ /* 0x000fe4000fffe0ff */
[----:B------:R-:W-:Y:S02]  /*4b30*/  UIADD3 UR33, UPT, UPT, UR21, 0x68, URZ ;  /* 0x0000006815217890 */ /* 0x000fe4000fffe0ff */
[----:B------:R-:W-:-:S02]  /*4b40*/  UIADD3 UR25, UPT, UPT, UR21, 0x70, URZ ;  /* 0x0000007015197890 */ /* 0x000fc4000fffe0ff */
[----:B------:R-:W-:Y:S02]  /*4b50*/  UPRMT UR39, UR47, 0x654, UR39 ;  /* 0x000006542f277896 */ /* 0x000fe40008000027 */
[----:B------:R-:W-:Y:S02]  /*4b60*/  USHF.R.U32.HI UR52, URZ, UR49, UR6 ;  /* 0x00000031ff347299 */ /* 0x000fe40008011606 */
[----:B---3--:R-:W-:Y:S02]  /*4b70*/  USHF.R.U32.HI UR46, URZ, UR54, UR46 ;  /* 0x00000036ff2e7299 */ /* 0x008fe4000801162e */
[----:B------:R-:W-:Y:S02]  /*4b80*/  UISETP.NE.AND UP0, UPT, UR50, 0x1, UPT ;  /* 0x000000013200788c */ /* 0x000fe4000bf05270 */
[----:B------:R-:W-:-:S11]  /*4b90*/  UISETP.NE.AND UP4, UPT, UR4, 0x1, UPT ;  /* 0x000000010400788c */ /* 0x000fd6000bf85270 */
.L_x_100:
[C---:B------:R-:W-:Y:S02]  /*4ba0*/  LEA R8, R10.reuse, UR21, 0x3 ;  /* 0x000000150a087c11 */ /* 0x040fe4000f8e18ff */
[----:B------:R-:W-:Y:S02]  /*4bb0*/  SHF.L.U32 R5, R9, 0x1f, RZ ;  /* 0x0000001f09057819 */ /* 0x000fe400000006ff */
[----:B------:R-:W-:Y:S02]  /*4bc0*/  LEA R6, R10, UR21, 0x4 ;  /* 0x000000150a067c11 */ /* 0x000fe4000f8e20ff */
[----:B--2---:R-:W2:Y:S02]  /*4bd0*/  SYNCS.PHASECHK.TRANS64.TRYWAIT P0, [R8+URZ+0xb0], R5 ;  /* 0x0000b005080075a7 */ /* 0x004ea400080011ff */
[----:B--2---:R-:W-:Y:S05]  /*4be0*/  @!P0 BRA `(.L_x_90) ;  /* 0x0000005000f48947 */ /* 0x004fea0003800000 */
.L_x_187:
[----:B--2---:R-:W2:Y:S01]  /*4bf0*/  LDS.128 R4, [R6+0x140] ;  /* 0x0001400006047984 */ /* 0x004ea20000000c00 */
[----:B------:R-:W-:Y:S01]  /*4c00*/  UISETP.GE.AND UP0, UPT, UR45, 0x1, UPT ;  /* 0x000000012d00788c */ /* 0x000fe2000bf06270 */
[----:B------:R-:W-:Y:S01]  /*4c10*/  @!PT LDS RZ, [RZ] ;  /* 0x00000000fffff984 */ /* 0x000fe20000000800 */
[----:B------:R-:W-:Y:S01]  /*4c20*/  @!PT LDS RZ, [RZ] ;  /* 0x00000000fffff984 */ /* 0x000fe20000000800 */
[----:B------:R-:W-:Y:S01]  /*4c30*/  @!PT LDS RZ, [RZ] ;  /* 0x00000000fffff984 */ /* 0x000fe20000000800 */
[----:B------:R-:W-:Y:S01]  /*4c40*/  @!PT LDS RZ, [RZ] ;  /* 0x00000000fffff984 */ /* 0x000fe20000000800 */
[----:B------:R3:W-:Y:S06]  /*4c50*/  MEMBAR.ALL.CTA ;  /* 0x0000000000007992 */ /* 0x0007ec0000008000 */
[----:B---3--:R-:W3:Y:S01]  /*4c60*/  FENCE.VIEW.ASYNC.S ;  /* 0x00000000000073c6 */ /* 0x008ee20000000000 */
[----:B--2---:R-:W-:Y:S11]  /*4c70*/  LOP3.LUT P0, RZ, R6, 0x1, RZ, 0xc0, !PT ;  /* 0x0000000106ff7812 */ /* 0x004ff6000780c0ff */
[----:B------:R-:W-:Y:S02]  /*4c80*/  @!UPT UIADD3 URZ, UPT, UPT, URZ, URZ, URZ ;  /* 0x000000fffffff290 */ /* 0x000fe4000fffe0ff */
[----:B---3--:R-:W-:Y:S01]  /*4c90*/  VOTEU.ANY UP2, P0 ;  /* 0x0000000000ff7886 */ /* 0x008fe20000040100 */
[----:B------:R-:W-:Y:S11]  /*4ca0*/  PLOP3.LUT P0, PT, PT, PT, UP2, 0x80, 0x8 ;  /* 0x000000000008781c */ /* 0x000ff60003f0f028 */
[----:B------:R-:W-:Y:S02]  /*4cb0*/  @!UPT UIADD3 URZ, UPT, UPT, URZ, URZ, URZ ;  /* 0x000000fffffff290 */ /* 0x000fe4000fffe0ff */
[----:B------:R-:W-:Y:S02]  /*4cc0*/  @P0 SHF.R.U32.HI R0, RZ, 0x10, R5 ;  /* 0x00000010ff000819 */ /* 0x000fe40000011605 */
[----:B------:R-:W-:Y:S02]  /*4cd0*/  @P0 MOV R2, R4 ;  /* 0x0000000400020202 */ /* 0x000fe40000000f00 */
[----:B------:R-:W-:Y:S01]  /*4ce0*/  @P0 R2UR UR4, R0 ;  /* 0x00000000000402ca */ /* 0x000fe200000e0000 */
[----:B------:R-:W-:Y:S01]  /*4cf0*/  VIADD R0, R8, 0xc0 ;  /* 0x000000c008007836 */ /* 0x000fe20000000000 */
[----:B------:R-:W-:Y:S02]  /*4d00*/  @P0 LOP3.LUT R4, R5, 0xffff, RZ, 0xc0, !PT ;  /* 0x0000ffff05040812 */ /* 0x000fe400078ec0ff */
[----:B------:R-:W-:Y:S02]  /*4d10*/  @P0 R2UR UR6, R2 ;  /* 0x00000000020602ca */ /* 0x000fe400000e0000 */
[----:B------:R-:W-:Y:S02]  /*4d20*/  PRMT R0, RZ, 0x654, R0 ;  /* 0x00000654ff007816 */ /* 0x000fe40000000000 */
[----:B------:R-:W-:Y:S02]  /*4d30*/  @P0 R2UR UR5, R4 ;  /* 0x00000000040502ca */ /* 0x000fe400000e0000 */
[----:B------:R2:W-:Y:S03]  /*4d40*/  SYNCS.ARRIVE.TRANS64.RED.A1T0 RZ, [R0+URZ], RZ ;  /* 0x000000ff00ff79a7 */ /* 0x0005e600081004ff */
[----:B------:R-:W-:Y:S04]  /*4d50*/  @UP2 UMOV UR29, UR4 ;  /* 0x00000004001d2c82 */ /* 0x000fe80008000000 */
[----:B------:R-:W-:Y:S04]  /*4d60*/  @UP2 UMOV UR14, UR6 ;  /* 0x00000006000e2c82 */ /* 0x000fe80008000000 */
[----:B------:R-:W-:Y:S01]  /*4d70*/  @UP2 UMOV UR13, UR5 ;  /* 0x00000005000d2c82 */ /* 0x000fe20008000000 */
[----:B------:R-:W-:Y:S05]  /*4d80*/  BRA.U !UP0, `(.L_x_91) ;  /* 0x0000000108c07547 */ /* 0x000fea000b800000 */
[----:B------:R-:W-:Y:S02]  /*4d90*/  UIMAD.WIDE.U32 UR16, UR13, UR51, URZ ;  /* 0x000000330d1072a5 */ /* 0x000fe4000f8e00ff */
[----:B------:R-:W-:Y:S02]  /*4da0*/  UP2UR UR20, UPR, URZ, 0x4 ;  /* 0x00000004ff147883 */ /* 0x000fe40008000000 */
[----:B------:R-:W-:Y:S02]  /*4db0*/  UISETP.NE.AND UP2, UPT, UR50, 0x1, UPT ;  /* 0x000000013200788c */ /* 0x000fe4000bf45270 */
[----:B------:R-:W-:Y:S02]  /*4dc0*/  UIMAD.WIDE.U32 UR18, UR14, UR48, URZ ;  /* 0x000000300e1272a5 */ /* 0x000fe4000f8e00ff */
[----:B------:R-:W-:Y:S02]  /*4dd0*/  USEL UR4, UR37, UR46, !UP2 ;  /* 0x0000002e25047287 */ /* 0x000fe4000d000000 */
[----:B------:R-:W-:Y:S02]  /*4de0*/  UISETP.NE.AND UP0, UPT, UR15, 0x1, UPT ;  /* 0x000000010f00788c */ /* 0x000fe4000bf05270 */
[----:B------:R-:W-:Y:S02]  /*4df0*/  UP2UR UR24, UPR, URZ, 0x2 ;  /* 0x00000002ff187883 */ /* 0x000fe40008000000 */
[----:B------:R-:W-:Y:S02]  /*4e00*/  UISETP.NE.AND UP1, UPT, UR45, 0x1, UPT ;  /* 0x000000012d00788c */ /* 0x000fe4000bf25270 */
[----:B-1----:R-:W-:Y:S02]  /*4e10*/  UIMAD.WIDE.U32 UR8, UR4, UR22, URZ ;  /* 0x00000016040872a5 */ /* 0x002fe4000f8e00ff */
[----:B------:R-:W-:Y:S01]  /*4e20*/  USEL UR7, UR38, UR52, !UP0 ;  /* 0x0000003426077287 */ /* 0x000fe2000c000000 */
[----:B------:R-:W-:Y:S02]  /*4e30*/  UMOV UR5, UR17 ;  /* 0x0000001100057c82 */ /* 0x000fe40008000000 */
[----:B------:R-:W-:Y:S02]  /*4e40*/  USHF.R.U32.HI UR6, URZ, UR54, UR5 ;  /* 0x00000036ff067299 */ /* 0x000fe40008011605 */
[----:B------:R-:W-:Y:S02]  /*4e50*/  UIMAD.WIDE.U32 UR10, UR7, UR22, URZ ;  /* 0x00000016070a72a5 */ /* 0x000fe4000f8e00ff */
[----:B------:R-:W-:Y:S02]  /*4e60*/  USEL UR6, UR13, UR6, !UP2 ;  /* 0x000000060d067287 */ /* 0x000fe4000d000000 */
[----:B------:R-:W-:Y:S01]  /*4e70*/  UISETP.NE.AND UP2, UPT, UR20, URZ, UPT ;  /* 0x000000ff1400728c */ /* 0x000fe2000bf45270 */
[----:B------:R-:W-:Y:S02]  /*4e80*/  UMOV UR5, UR19 ;  /* 0x0000001300057c82 */ /* 0x000fe40008000000 */
[----:B------:R-:W-:Y:S03]  /*4e90*/  USHF.R.U32.HI UR12, URZ, UR49, UR5 ;  /* 0x00000031ff0c7299 */ /* 0x000fe60008011605 */
[----:B------:R-:W-:Y:S02]  /*4ea0*/  UMOV UR5, UR9 ;  /* 0x0000000900057c82 */ /* 0x000fe40008000000 */
[----:B------:R-:W-:Y:S03]  /*4eb0*/  @UP1 USHF.R.U32.HI UR4, URZ, UR23, UR5 ;  /* 0x00000017ff041299 */ /* 0x000fe60008011605 */
[----:B------:R-:W-:Y:S01]  /*4ec0*/  UMOV UR5, UR11 ;  /* 0x0000000b00057c82 */ /* 0x000fe20008000000 */
[----:B------:R-:W-:Y:S02]  /*4ed0*/  UIMAD UR4, UR45, UR4, URZ ;  /* 0x000000042d0472a4 */ /* 0x000fe4000f8e02ff */
[----:B------:R-:W-:Y:S02]  /*4ee0*/  @UP1 USHF.R.U32.HI UR7, URZ, UR23, UR5 ;  /* 0x00000017ff071299 */ /* 0x000fe40008011605 */
[----:B------:R-:W-:Y:S02]  /*4ef0*/  USEL UR5, UR14, UR12, !UP0 ;  /* 0x0000000c0e057287 */ /* 0x000fe4000c000000 */
[----:B------:R-:W-:Y:S02]  /*4f00*/  UIMAD.WIDE.U32 UR10, UR6, UR22, URZ ;  /* 0x00000016060a72a5 */ /* 0x000fe4000f8e00ff */
[----:B------:R-:W-:Y:S02]  /*4f10*/  UIMAD UR8, UR45, UR7, URZ ;  /* 0x000000072d0872a4 */ /* 0x000fe4000f8e02ff */
[----:B------:R-:W-:Y:S03]  /*4f20*/  UISETP.GE.AND UP0, UPT, UR6, UR4, UPT ;  /* 0x000000040600728c */ /* 0x000fe6000bf06270 */
[----:B------:R-:W-:Y:S01]  /*4f30*/  UMOV UR4, UR11 ;  /* 0x0000000b00047c82 */ /* 0x000fe20008000000 */
[----:B------:R-:W-:Y:S02]  /*4f40*/  UISETP.GE.OR UP0, UPT, UR5, UR8, UP0 ;  /* 0x000000080500728c */ /* 0x000fe40008706670 */
[----:B------:R-:W-:Y:S02]  /*4f50*/  USHF.R.U32.HI UR4, URZ, UR23, UR4 ;  /* 0x00000017ff047299 */ /* 0x000fe40008011604 */
[----:B------:R-:W-:Y:S02]  /*4f60*/  UIMAD.WIDE.U32 UR8, UR5, UR22, URZ ;  /* 0x00000016050872a5 */ /* 0x000fe4000f8e00ff */
[----:B------:R-:W-:Y:S04]  /*4f70*/  USEL UR10, UR6, UR4, !UP1 ;  /* 0x00000004060a7287 */ /* 0x000fe8000c800000 */
[----:B------:R-:W-:Y:S01]  /*4f80*/  UIADD3 UR11, UPT, UPT, -UR10, URZ, URZ ;  /* 0x000000ff0a0b7290 */ /* 0x000fe2000fffe1ff */
[----:B------:R-:W-:Y:S02]  /*4f90*/  @!UP0 UMOV UR4, UR9 ;  /* 0x0000000900048c82 */ /* 0x000fe40008000000 */
[----:B------:R-:W-:Y:S02]  /*4fa0*/  @!UP0 USHF.R.U32.HI UR4, URZ, UR23, UR4 ;  /* 0x00000017ff048299 */ /* 0x000fe40008011604 */
[----:B------:R-:W-:Y:S02]  /*4fb0*/  UIMAD UR8, UR45, UR11, UR6 ;  /* 0x0000000b2d0872a4 */ /* 0x000fe4000f8e0206 */
[----:B------:R-:W-:Y:S02]  /*4fc0*/  @!UP0 USEL UR4, UR5, UR4, !UP1 ;  /* 0x0000000405048287 */ /* 0x000fe4000c800000 */
[----:B------:R-:W-:Y:S02]  /*4fd0*/  UISETP.NE.AND UP1, UPT, UR24, URZ, UPT ;  /* 0x000000ff1800728c */ /* 0x000fe4000bf25270 */
[----:B------:R-:W-:Y:S02]  /*4fe0*/  @!UP0 UIMAD UR7, UR7, UR8, UR4 ;  /* 0x00000008070782a4 */ /* 0x000fe4000f8e0204 */
[----:B------:R-:W-:Y:S02]  /*4ff0*/  @!UP0 UIADD3 UR9, UPT, UPT, UR10, -UR4, URZ ;  /* 0x800000040a098290 */ /* 0x000fe4000fffe0ff */
[----:B------:R-:W-:Y:S02]  /*5000*/  UIADD3 UR8, UPT, UPT, -UR6, URZ, URZ ;  /* 0x000000ff06087290 */ /* 0x000fe4000fffe1ff */
[----:B------:R-:W-:Y:S02]  /*5010*/  UIADD3 UR4, UPT, UPT, -UR5, URZ, URZ ;  /* 0x000000ff05047290 */ /* 0x000fe4000fffe1ff */
[----:B------:R-:W-:Y:S03]  /*5020*/  @!UP0 UIMAD UR6, UR9, UR45, UR5 ;  /* 0x0000002d090682a4 */ /* 0x000fe6000f8e0205 */
[----:B------:R-:W-:Y:S01]  /*5030*/  @!UP0 UMOV UR5, UR7 ;  /* 0x0000000700058c82 */ /* 0x000fe20008000000 */
[----:B------:R-:W-:Y:S02]  /*5040*/  UIMAD UR7, UR15, UR4, UR14 ;  /* 0x000000040f0772a4 */ /* 0x000fe4000f8e020e */
[----:B------:R-:W-:Y:S02]  /*5050*/  UIMAD UR4, UR50, UR8, UR13 ;  /* 0x00000008320472a4 */ /* 0x000fe4000f8e020d */
[----:B------:R-:W-:Y:S02]  /*5060*/  UIMAD UR14, UR5, UR15, UR7 ;  /* 0x0000000f050e72a4 */ /* 0x000fe4000f8e0207 */
[----:B------:R-:W-:Y:S11]  /*5070*/  UIMAD UR13, UR6, UR50, UR4 ;  /* 0x00000032060d72a4 */ /* 0x000ff6000f8e0204 */
[----:B------:R-:W-:Y:S01]  /*5080*/  @!UPT UIADD3 URZ, UPT, UPT, URZ, URZ, URZ ;  /* 0x000000fffffff290 */ /* 0x000fe2000fffe0ff */
.L_x_91:
[----:B------:R-:W3:Y:S01]  /*5090*/  @!UP4 LDCU.128 UR8, c[0x0][0xb10] ;  /* 0x00016200ff08c7ac */ /* 0x000ee20008000c00 */
[----:B------:R-:W-:Y:S02]  /*50a0*/  ISETP.NE.U32.AND P0, PT, RZ, UR30, PT ;  /* 0x0000001eff007c0c */ /* 0x000fe4000bf05070 */
[----:B------:R-:W-:Y:S02]  /*50b0*/  SHF.L.U32 R4, R11, 0x1f, RZ ;  /* 0x0000001f0b047819 */ /* 0x000fe400000006ff */
[----:B------:R-:W-:Y:S01]  /*50c0*/  ISETP.NE.AND.EX P0, PT, RZ, UR31, PT, P0 ;  /* 0x0000001fff007c0c */ /* 0x000fe2000bf05300 */
[----:B------:R-:W4:Y:S01]  /*50d0*/  @!UP4 LDCU UR5, c[0x0][0xb0c] ;  /* 0x00016180ff05c7ac */ /* 0x000f220008000800 */
[----:B------:R-:W-:Y:S02]  /*50e0*/  USHF.L.U32 UR42, UR26, 0x7, URZ ;  /* 0x000000071a2a7899 */ /* 0x000fe400080006ff */
[----:B------:R-:W-:Y:S02]  /*50f0*/  USHF.L.U32 UR43, UR27, 0x6, URZ ;  /* 0x000000061b2b7899 */ /* 0x000fe400080006ff */
[----:B---3--:R-:W-:Y:S07]  /*5100*/  UIMAD.WIDE.U32 UR6, UR14, UR8, URZ ;  /* 0x000000080e0672a5 */ /* 0x008fee000f8e00ff */
[----:B------:R-:W-:Y:S01]  /*5110*/  @!UP4 UMOV UR4, UR7 ;  /* 0x000000070004cc82 */ /* 0x000fe20008000000 */
[----:B----4-:R-:W-:Y:S02]  /*5120*/  @!UP4 UISETP.NE.AND UP0, UPT, UR5, 0x1, UPT ;  /* 0x000000010500c88c */ /* 0x010fe4000bf05270 */
[----:B------:R-:W-:Y:S02]  /*5130*/  @!UP4 USHF.R.U32.HI UR4, URZ, UR9, UR4 ;  /* 0x00000009ff04c299 */ /* 0x000fe40008011604 */
[----:B------:R-:W-:Y:S02]  /*5140*/  UIMAD.WIDE.U32 UR6, UR13, UR11, URZ ;  /* 0x0000000b0d0672a5 */ /* 0x000fe4000f8e00ff */
[----:B------:R-:W-:Y:S02]  /*5150*/  @!UP4 USEL UR8, UR14, UR4, !UP0 ;  /* 0x000000040e08c287 */ /* 0x000fe4000c000000 */
[----:B------:R-:W-:Y:S03]  /*5160*/  @!UP4 UISETP.NE.AND UP0, UPT, UR10, 0x1, UPT ;  /* 0x000000010a00c88c */ /* 0x000fe6000bf05270 */
[----:B------:R-:W-:Y:S02]  /*5170*/  @!UP4 UMOV UR6, UR7 ;  /* 0x000000070006cc82 */ /* 0x000fe40008000000 */
[----:B------:R-:W3:Y:S02]  /*5180*/  @!UP4 LDCU UR4, c[0x0][0xb20] ;  /* 0x00016400ff04c7ac */ /* 0x000ee40008000800 */
[----:B---3--:R-:W-:Y:S04]  /*5190*/  @!UP4 USHF.R.U32.HI UR6, URZ, UR4, UR6 ;  /* 0x00000004ff06c299 */ /* 0x008fe80008011606 */
[----:B------:R-:W-:Y:S04]  /*51a0*/  @!UP4 USEL UR6, UR13, UR6, !UP0 ;  /* 0x000000060d06c287 */ /* 0x000fe8000c000000 */
[----:B------:R-:W-:Y:S02]  /*51b0*/  @!UP4 UIADD3 UR4, UPT, UPT, -UR8, UR6, URZ ;  /* 0x000000060804c290 */ /* 0x000fe4000fffe1ff */
[----:B------:R-:W-:Y:S02]  /*51c0*/  @!UP4 UIADD3 UR6, UPT, UPT, UR8, -UR6, URZ ;  /* 0x800000060806c290 */ /* 0x000fe4000fffe0ff */
[----:B------:R-:W-:Y:S02]  /*51d0*/  @!UP4 UIMAD UR14, UR4, UR5, UR14 ;  /* 0x00000005040ec2a4 */ /* 0x000fe4000f8e020e */
[----:B------:R-:W-:Y:S01]  /*51e0*/  @!UP4 UIMAD UR13, UR6, UR10, UR13 ;  /* 0x0000000a060dc2a4 */ /* 0x000fe2000f8e020d */
[----:B------:R-:W-:Y:S11]  /*51f0*/  BRA.U UP3, `(.L_x_92) ;  /* 0x0000000103107547 */ /* 0x000ff6000b800000 */
[----:B--2---:R-:W-:Y:S04]  /*5200*/  MOV R0, UR53 ;  /* 0x0000003500007c02 */ /* 0x004fe80008000f00 */
[----:B------:R-:W-:Y:S04]  /*5210*/  SHF.L.U32 R5, R0, 0x1f, RZ ;  /* 0x0000001f00057819 */ /* 0x000fe800000006ff */
[----:B------:R-:W2:Y:S02]  /*5220*/  SYNCS.PHASECHK.TRANS64.TRYWAIT P1, [UR21+0xa8], R5 ;  /* 0x0000a805ff0075a7 */ /* 0x000ea40008021115 */
[----:B--2---:R-:W-:Y:S05]  /*5230*/  @!P1 BRA `(.L_x_93) ;  /* 0x0000004c00749947 */ /* 0x004fea0003800000 */
.L_x_92:
[----:B------:R-:W-:Y:S05]  /*5240*/  BRA.U !UP5, `(.L_x_94) ;  /* 0x000000010d387547 */ /* 0x000fea000b800000 */
[----:B------:R-:W-:Y:S01]  /*5250*/  UPLOP3.LUT UP1, UPT, UPT, UPT, UP6, 0x80, 0x8 ;  /* 0x000000000008789c */ /* 0x000fe20003f2f060 */
[----:B--2---:R-:W-:Y:S01]  /*5260*/  HFMA2 R0, -RZ, RZ, 0, 5.9604644775390625e-08 ;  /* 0x00000001ff007431 */ /* 0x004fe200000001ff */
[----:B------:R-:W2:Y:S01]  /*5270*/  LDCU.64 UR8, c[0x0][0x358] ;  /* 0x00006b00ff0877ac */ /* 0x000ea20008000a00 */
[----:B------:R-:W-:Y:S03]  /*5280*/  IMAD.MOV.U32 R56, RZ, RZ, 0x1 ;  /* 0x00000001ff387424 */ /* 0x000fe600078e00ff */
[----:B------:R-:W-:Y:S05]  /*5290*/  PLOP3.LUT P1, PT, PT, PT, UP1, 0x80, 0x8 ;  /* 0x000000000008781c */ /* 0x000fea0003f2f018 */
[----:B------:R-:W3:Y:S01]  /*52a0*/  @UP1 LDCU.64 UR4, c[0x0][0x888] ;  /* 0x00011100ff0417ac */ /* 0x000ee20008000a00 */
[----:B------:R-:W-:Y:S07]  /*52b0*/  @UP1 UIMAD UR6, UR36, UR30, URZ ;  /* 0x0000001e240612a4 */ /* 0x000fee000f8e02ff */
[----:B------:R-:W-:Y:S01]  /*52c0*/  @!P1 PRMT R56, R0, 0x7610, R56 ;  /* 0x0000761000389816 */ /* 0x000fe20000000038 */
[----:B---3--:R-:W-:Y:S06]  /*52d0*/  @UP1 UIMAD.WIDE UR4, UR6, 0x4, UR4 ;  /* 0x00000004060418a5 */ /* 0x008fec000f8e0204 */
[----:B------:R-:W-:Y:S01]  /*52e0*/  IMAD.U32 R6, RZ, RZ, UR4 ;  /* 0x00000004ff067e24 */ /* 0x000fe2000f8e00ff */
[----:B------:R-:W-:Y:S04]  /*52f0*/  MOV R7, UR5 ;  /* 0x0000000500077c02 */ /* 0x000fe80008000f00 */
[----:B------:R-:W3:Y:S01]  /*5300*/  @!UP1 LDCU UR4, c[0x0][0x880] ;  /* 0x00011000ff0497ac */ /* 0x000ee20008000800 */
[----:B--2--5:R4:W5:Y:S02]  /*5310*/  @P1 LDG.E R27, desc[UR8][R6.64] ;  /* 0x00000008061b1981 */ /* 0x024964000c1e1900 */
[----:B---34-:R-:W-:Y:S07]  /*5320*/  @!P1 IMAD.U32 R27, RZ, RZ, UR4 ;  /* 0x00000004ff1b9e24 */ /* 0x018fee000f8e00ff */
.L_x_94:
[----:B-----5:R-:W-:Y:S01]  /*5330*/  @!P0 FSETP.EQ.AND P2, PT, R27, RZ, PT ;  /* 0x000000ff1b00820b */ /* 0x020fe20003f42000 */
[----:B------:R-:W-:Y:S01]  /*5340*/  @!UPT UIADD3 URZ, UPT, UPT, URZ, URZ, URZ ;  /* 0x000000fffffff290 */ /* 0x000fe2000fffe0ff */
[----:B------:R-:W-:Y:S11]  /*5350*/  @!P0 BRA `(.L_x_95) ;  /* 0x0000000000148947 */ /* 0x000ff60003800000 */
[----:B------:R-:W-:Y:S02]  /*5360*/  LOP3.LUT P0, RZ, R56, 0xff, RZ, 0xc0, !PT ;  /* 0x000000ff38ff7812 */ /* 0x000fe4000780c0ff */
[----:B------:R-:W-:Y:S04]  /*5370*/  PLOP3.LUT P2, PT, PT, PT, UP1, 0x80, 0x8 ;  /* 0x000000000008781c */ /* 0x000fe80003f4f018 */
[----:B------:R-:W-:Y:S07]  /*5380*/  PLOP3.LUT P2, PT, P2, PT, PT, 0x8, 0x80 ;  /* 0x000000000080781c */ /* 0x000fee000174e170 */
[----:B------:R-:W-:Y:S11]  /*5390*/  @P0 FSETP.EQ.AND P2, PT, R27, RZ, PT ;  /* 0x000000ff1b00020b */ /* 0x000ff60003f42000 */
[----:B------:R-:W-:Y:S02]  /*53a0*/  @!UPT UIADD3 URZ, UPT, UPT, URZ, URZ, URZ ;  /* 0x000000fffffff290 */ /* 0x000fe4000fffe0ff */
.L_x_95:
[----:B------:R-:W3:Y:S01]  /*53b0*/  SYNCS.PHASECHK.TRANS64.TRYWAIT P0, [UR21+0x80], R4 ;  /* 0x00008004ff0075a7 */ /* 0x000ee20008001115 */
[----:B------:R-:W-:Y:S04]  /*53c0*/  ELECT P1, URZ, PT ;  /* 0x0000000000ff782f */ /* 0x000fe80003820000 */
[----:B------:R-:W-:Y:S01]  /*53d0*/  PLOP3.LUT P1, PT, P2, P1, PT, 0xf2, 0x2f ;  /* 0x00000000002f781c */ /* 0x000fe20001723e72 */
[----:B------:R-:W-:Y:S01]  /*53e0*/  @!UPT UIADD3 URZ, UPT, UPT, URZ, URZ, URZ ;  /* 0x000000fffffff290 */ /* 0x000fe2000fffe0ff */
[----:B---3--:R-:W-:Y:S11]  /*53f0*/  @!P0 BRA `(.L_x_96) ;  /* 0x0000004c001c8947 */ /* 0x008ff60003800000 */
.L_x_190:
[----:B------:R-:W-:Y:S01]  /*5400*/  @!P1 IADD3 R2, P0, PT, R12, 0x580, RZ ;  /* 0x000005800c029810 */ /* 0x000fe20007f1e0ff */
[----:B------:R-:W-:Y:S01]  /*5410*/  VOTEU.ALL UP0, P1 ;  /* 0x0000000000ff7886 */ /* 0x000fe20000800000 */
[----:B------:R-:W-:Y:S01]  /*5420*/  UMOV UR6, 0x0 ;  /* 0x0000000000067882 */ /* 0x000fe20000000000 */
[----:B------:R-:W-:Y:S01]  /*5430*/  UMOV UR7, 0x10000000 ;  /* 0x1000000000077882 */ /* 0x000fe20000000000 */
[----:B------:R-:W-:Y:S01]  /*5440*/  @!P1 R2UR UR5, R2 ;  /* 0x00000000020592ca */ /* 0x000fe200000e0000 */
[----:B--2---:R-:W-:Y:S01]  /*5450*/  @!P1 IMAD.X R0, RZ, RZ, R13, P0 ;  /* 0x000000ffff009224 */ /* 0x004fe200000e060d */
[----:B------:R-:W-:Y:S02]  /*5460*/  @!UP0 UIADD3 UR40, UPT, UPT, UR21, 0x200, URZ ;  /* 0x0000020015288890 */ /* 0x000fe4000fffe0ff */
[----:B------:R-:W-:Y:S02]  /*5470*/  @!UP0 UIADD3 UR10, UPT, UPT, UR42, 0x40, URZ ;  /* 0x000000402a0a8890 */ /* 0x000fe4000fffe0ff */
[----:B------:R-:W-:Y:S01]  /*5480*/  @!P1 R2UR UR4, R0 ;  /* 0x00000000000492ca */ /* 0x000fe200000e0000 */
[----:B------:R-:W-:Y:S01]  /*5490*/  @!UP0 UIADD3 UR8, UPT, UPT, UR21, 0x1200, URZ ;  /* 0x0000120015088890 */ /* 0x000fe2000fffe0ff */
[----:B------:R-:W-:Y:S01]  /*54a0*/  @!P1 IMAD.MOV.U32 R0, RZ, RZ, 0x2000 ;  /* 0x00002000ff009424 */ /* 0x000fe200078e00ff */
[----:B------:R-:W-:Y:S01]  /*54b0*/  VOTEU.ALL UP0, P1 ;  /* 0x0000000000ff7886 */ /* 0x000fe20000800000 */
[----:B------:R-:W-:Y:S01]  /*54c0*/  UMOV UR44, UR36 ;  /* 0x00000024002c7c82 */ /* 0x000fe20008000000 */
[----:B------:R-:W-:Y:S01]  /*54d0*/  UMOV UR9, UR41 ;  /* 0x0000002900097c82 */ /* 0x000fe20008000000 */
[----:B------:R-:W-:Y:S01]  /*54e0*/  UMOV UR11, UR43 ;  /* 0x0000002b000b7c82 */ /* 0x000fe20008000000 */
[----:B------:R-:W-:Y:S01]  /*54f0*/  IMAD.U32 R6, RZ, RZ, UR5 ;  /* 0x00000005ff067e24 */ /* 0x000fe2000f8e00ff */
[----:B------:R-:W-:Y:S05]  /*5500*/  UMOV UR12, UR36 ;  /* 0x00000024000c7c82 */ /* 0x000fea0008000000 */
[----:B------:R-:W-:Y:S01]  /*5510*/  IMAD.U32 R7, RZ, RZ, UR4 ;  /* 0x00000004ff077e24 */ /* 0x000fe2000f8e00ff */
[----:B------:R-:W-:Y:S04]  /*5520*/  @!P1 R2UR UR4, R6 ;  /* 0x00000000060492ca */ /* 0x000fe800000e0000 */
[----:B------:R-:W-:Y:S11]  /*5530*/  @!P1 R2UR UR5, R7 ;  /* 0x00000000070592ca */ /* 0x000ff600000e0000 */
[----:B------:R-:W-:Y:S02]  /*5540*/  @!UPT UIADD3 URZ, UPT, UPT, URZ, URZ, URZ ;  /* 0x000000fffffff290 */ /* 0x000fe4000fffe0ff */
[----:B------:R-:W-:Y:S01]  /*5550*/  @!UP0 UTMALDG.3D [UR40], [UR4], desc[UR6] ;  /* 0x00000628040085b4 */ /* 0x000fe20008011000 */
[----:B------:R-:W-:Y:S05]  /*5560*/  VOTEU.ALL UP0, P1 ;  /* 0x0000000000ff7886 */ /* 0x000fea0000800000 */
[----:B------:R2:W-:Y:S01]  /*5570*/  @!UP0 UTMALDG.3D [UR8], [UR4], desc[UR6] ;  /* 0x00000608040085b4 */ /* 0x0005e20008011000 */
[----:B------:R3:W-:Y:S01]  /*5580*/  @!P1 SYNCS.ARRIVE.TRANS64.RED.A0TR RZ, [UR21+0x60], R0 ;  /* 0x00006000ffff99a7 */ /* 0x0007e20008300415 */
[----:B--2---:R-:W-:Y:S09]  /*5590*/  UPRMT UR4, UR47, 0x654, UR41 ;  /* 0x000006542f047896 */ /* 0x004ff20008000029 */
[----:B------:R-:W-:Y:S01]  /*55a0*/  SYNCS.ARRIVE.TRANS64.RED.A1T0 RZ, [UR4], RZ ;  /* 0x000000ffffff79a7 */ /* 0x000fe20008100404 */
[----:B------:R-:W2:Y:S02]  /*55b0*/  SYNCS.PHASECHK.TRANS64.TRYWAIT P0, [UR21+0x88], R4 ;  /* 0x00008804ff0075a7 */ /* 0x000ea40008001115 */
[----:B--23--:R-:W-:Y:S05]  /*55c0*/  @!P0 BRA `(.L_x_97) ;  /* 0x0000004800c08947 */ /* 0x00cfea0003800000 */
.L_x_192:
[----:B------:R-:W-:Y:S01]  /*55d0*/  @!P1 IADD3 R2, P0, PT, R12, 0x580, RZ ;  /* 0x000005800c029810 */ /* 0x000fe20007f1e0ff */
[----:B------:R-:W-:Y:S01]  /*55e0*/  VOTEU.ALL UP0, P1 ;  /* 0x0000000000ff7886 */ /* 0x000fe20000800000 */
[----:B------:R-:W-:Y:S01]  /*55f0*/  UMOV UR6, 0x0 ;  /* 0x0000000000067882 */ /* 0x000fe20000000000 */
[----:B------:R-:W-:Y:S01]  /*5600*/  UMOV UR7, 0x10000000 ;  /* 0x1000000000077882 */ /* 0x000fe20000000000 */
[----:B------:R-:W-:Y:S01]  /*5610*/  @!P1 R2UR UR5, R2 ;  /* 0x00000000020592ca */ /* 0x000fe200000e0000 */
[----:B------:R-:W-:Y:S01]  /*5620*/  @!P1 IMAD.X R0, RZ, RZ, R13, P0 ;  /* 0x000000ffff009224 */ /* 0x000fe200000e060d */
[----:B------:R-:W-:Y:S02]  /*5630*/  @!UP0 UIADD3 UR34, UPT, UPT, UR42, 0x10, URZ ;  /* 0x000000102a228890 */ /* 0x000fe4000fffe0ff */
[----:B------:R-:W-:Y:S02]  /*5640*/  @!UP0 UIADD3 UR32, UPT, UPT, UR21, 0x2200, URZ ;  /* 0x0000220015208890 */ /* 0x000fe4000fffe0ff */
[----:B------:R-:W-:Y:S01]  /*5650*/  @!P1 R2UR UR4, R0 ;  /* 0x00000000000492ca */ /* 0x000fe200000e0000 */
[----:B------:R-:W-:Y:S01]  /*5660*/  @!UP0 UIADD3 UR10, UPT, UPT, UR42, 0x50, URZ ;  /* 0x000000502a0a8890 */ /* 0x000fe2000fffe0ff */
[----:B------:R-:W-:Y:S01]  /*5670*/  @!P1 IMAD.MOV.U32 R0, RZ, RZ, 0x2000 ;  /* 0x00002000ff009424 */ /* 0x000fe200078e00ff */
[----:B------:R-:W-:Y:S01]  /*5680*/  @!UP0 UIADD3 UR8, UPT, UPT, UR21, 0x3200, URZ ;  /* 0x0000320015088890 */ /* 0x000fe2000fffe0ff */
[----:B------:R-:W-:Y:S01]  /*5690*/  VOTEU.ALL UP0, P1 ;  /* 0x0000000000ff7886 */ /* 0x000fe20000800000 */
[----:B------:R-:W-:Y:S02]  /*56a0*/  UMOV UR35, UR43 ;  /* 0x0000002b00237c82 */ /* 0x000fe40008000000 */
[----:B------:R-:W-:Y:S01]  /*56b0*/  IMAD.U32 R6, RZ, RZ, UR5 ;  /* 0x00000005ff067e24 */ /* 0x000fe2000f8e00ff */
[----:B------:R-:W-:Y:S01]  /*56c0*/  UMOV UR9, UR33 ;  /* 0x0000002100097c82 */ /* 0x000fe20008000000 */
[----:B------:R-:W-:Y:S01]  /*56d0*/  UMOV UR11, UR43 ;  /* 0x0000002b000b7c82 */ /* 0x000fe20008000000 */
[----:B------:R-:W-:Y:S03]  /*56e0*/  UMOV UR12, UR36 ;  /* 0x00000024000c7c82 */ /* 0x000fe60008000000 */
        /* <DEDUP_REMOVED lines=8> */
[----:B---3--:R-:W-:Y:S09]  /*5770*/  UPRMT UR4, UR47, 0x654, UR33 ;  /* 0x000006542f047896 */ /* 0x008ff20008000021 */
[----:B------:R-:W-:Y:S01]  /*5780*/  SYNCS.ARRIVE.TRANS64.RED.A1T0 RZ, [UR4], RZ ;  /* 0x000000ffffff79a7 */ /* 0x000fe20008100404 */
[----:B------:R-:W3:Y:S02]  /*5790*/  SYNCS.PHASECHK.TRANS64.TRYWAIT P0, [UR21+0x90], R4 ;  /* 0x00009004ff0075a7 */ /* 0x000ee40008001115 */
[----:B---34-:R-:W-:Y:S05]  /*57a0*/  @!P0 BRA `(.L_x_98) ;  /* 0x0000004800608947 */ /* 0x018fea0003800000 */
.L_x_194:
[----:B------:R-:W-:Y:S01]  /*57b0*/  @!P1 IADD3 R2, P0, PT, R12, 0x580, RZ ;  /* 0x000005800c029810 */ /* 0x000fe20007f1e0ff */
[----:B------:R-:W-:Y:S01]  /*57c0*/  VOTEU.ALL UP0, P1 ;  /* 0x0000000000ff7886 */ /* 0x000fe20000800000 */
[----:B------:R-:W-:Y:S01]  /*57d0*/  UMOV UR6, 0x0 ;  /* 0x0000000000067882 */ /* 0x000fe20000000000 */
[----:B------:R-:W-:Y:S01]  /*57e0*/  UMOV UR7, 0x10000000 ;  /* 0x1000000000077882 */ /* 0x000fe20000000000 */
[----:B------:R-:W-:Y:S01]  /*57f0*/  @!P1 R2UR UR5, R2 ;  /* 0x00000000020592ca */ /* 0x000fe200000e0000 */
[----:B------:R-:W-:Y:S01]  /*5800*/  @!P1 IMAD.X R0, RZ, RZ, R13, P0 ;  /* 0x000000ffff009224 */ /* 0x000fe200000e060d */
[----:B------:R-:W-:Y:S01]  /*5810*/  @!UP0 UIADD3 UR26, UPT, UPT, UR42, 0x20, URZ ;  /* 0x000000202a1a8890 */ /* 0x000fe2000fffe0ff */
[----:B------:R-:W-:Y:S01]  /*5820*/  VIADD R10, R10, 0x1 ;  /* 0x000000010a0a7836 */ /* 0x000fe20000000000 */
        /* <DEDUP_REMOVED lines=10> */
[----:B------:R-:W-:Y:S01]  /*58d0*/  UMOV UR11, UR43 ;  /* 0x0000002b000b7c82 */ /* 0x000fe20008000000 */
[----:B------:R-:W-:Y:S02]  /*58e0*/  UMOV UR12, UR36 ;  /* 0x00000024000c7c82 */ /* 0x000fe40008000000 */
        /* <DEDUP_REMOVED lines=12> */
.L_x_196:
[----:B------:R-:W-:Y:S01]  /*59b0*/  UIADD3 UR27, UPT, UPT, UR14, UR63, URZ ;  /* 0x0000003f0e1b7290 */ /* 0x000fe2000fffe0ff */
[----:B------:R-:W-:Y:S01]  /*59c0*/  @!P1 IADD3 R2, P0, PT, R12, 0x580, RZ ;  /* 0x000005800c029810 */ /* 0x000fe20007f1e0ff */
[----:B------:R-:W-:Y:S01]  /*59d0*/  UPLOP3.LUT UP3, UPT, UPT, UPT, UPT, 0x80, 0x8 ;  /* 0x000000000008789c */ /* 0x000fe20003f6f070 */
[----:B------:R-:W-:Y:S01]  /*59e0*/  R2UR UR24, R58 ;  /* 0x000000003a1872ca */ /* 0x000fe200000e0000 */
[----:B------:R-:W-:Y:S01]  /*59f0*/  VOTEU.ALL UP0, P1 ;  /* 0x0000000000ff7886 */ /* 0x000fe20000800000 */
[----:B------:R-:W-:Y:S01]  /*5a00*/  @!P1 R2UR UR5, R2 ;  /* 0x00000000020592ca */ /* 0x000fe200000e0000 */
[----:B------:R-:W-:Y:S01]  /*5a10*/  @!P1 IMAD.X R0, RZ, RZ, R13, P0 ;  /* 0x000000ffff009224 */ /* 0x000fe200000e060d */
[----:B------:R-:W-:Y:S01]  /*5a20*/  UMOV UR6, 0x0 ;  /* 0x0000000000067882 */ /* 0x000fe20000000000 */
[----:B------:R-:W-:Y:S01]  /*5a30*/  UMOV UR7, 0x10000000 ;  /* 0x1000000000077882 */ /* 0x000fe20000000000 */
[----:B------:R-:W-:Y:S01]  /*5a40*/  @!UP0 UIADD3 UR18, UPT, UPT, UR42, 0x30, URZ ;  /* 0x000000302a128890 */ /* 0x000fe2000fffe0ff */
[----:B------:R-:W-:Y:S01]  /*5a50*/  ISETP.NE.AND P0, PT, R10, 0x2, PT ;  /* 0x000000020a00780c */ /* 0x000fe20003f05270 */
[----:B------:R-:W-:Y:S01]  /*5a60*/  @!UP0 UIADD3 UR16, UPT, UPT, UR21, 0x6200, URZ ;  /* 0x0000620015108890 */ /* 0x000fe2000fffe0ff */
[----:B------:R-:W-:Y:S01]  /*5a70*/  @!P1 R2UR UR4, R0 ;  /* 0x00000000000492ca */ /* 0x000fe200000e0000 */
[----:B------:R-:W-:Y:S01]  /*5a80*/  @!UP0 UIADD3 UR17, UPT, UPT, UR21, 0x78, URZ ;  /* 0x0000007815118890 */ /* 0x000fe2000fffe0ff */
[----:B------:R-:W-:Y:S01]  /*5a90*/  SEL R0, RZ, 0x1, P0 ;  /* 0x00000001ff007807 */ /* 0x000fe20000000000 */
[----:B------:R-:W-:Y:S01]  /*5aa0*/  @!UP0 UIADD3 UR10, UPT, UPT, UR42, 0x70, URZ ;  /* 0x000000702a0a8890 */ /* 0x000fe2000fffe0ff */
[----:B------:R-:W-:Y:S01]  /*5ab0*/  LOP3.LUT R11, R11, 0x1, RZ, 0x3c, !PT ;  /* 0x000000010b0b7812 */ /* 0x000fe200078e3cff */
[----:B------:R-:W-:Y:S01]  /*5ac0*/  @!UP0 UIADD3 UR8, UPT, UPT, UR21, 0x7200, URZ ;  /* 0x0000720015088890 */ /* 0x000fe2000fffe0ff */
[----:B--2---:R-:W-:Y:S01]  /*5ad0*/  IMAD.U32 R4, RZ, RZ, UR5 ;  /* 0x00000005ff047e24 */ /* 0x004fe2000f8e00ff */
[----:B------:R-:W-:Y:S01]  /*5ae0*/  VOTEU.ALL UP0, P1 ;  /* 0x0000000000ff7886 */ /* 0x000fe20000800000 */
[----:B------:R-:W-:Y:S01]  /*5af0*/  UMOV UR19, UR43 ;  /* 0x0000002b00137c82 */ /* 0x000fe20008000000 */
[----:B------:R-:W-:Y:S01]  /*5b00*/  UMOV UR20, UR36 ;  /* 0x0000002400147c82 */ /* 0x000fe20008000000 */
[----:B------:R-:W-:Y:S01]  /*5b10*/  UMOV UR11, UR43 ;  /* 0x0000002b000b7c82 */ /* 0x000fe20008000000 */
[----:B------:R-:W-:Y:S01]  /*5b20*/  UMOV UR12, UR36 ;  /* 0x00000024000c7c82 */ /* 0x000fe20008000000 */
[----:B------:R-:W-:Y:S01]  /*5b30*/  UMOV UR9, UR17 ;  /* 0x0000001100097c82 */ /* 0x000fe20008000000 */
[----:B------:R-:W-:Y:S01]  /*5b40*/  IMAD.U32 R5, RZ, RZ, UR4 ;  /* 0x00000004ff057e24 */ /* 0x000fe2000f8e00ff */
[----:B------:R-:W-:Y:S01]  /*5b50*/  @!P1 R2UR UR4, R4 ;  /* 0x00000000040492ca */ /* 0x000fe200000e0000 */
[----:B------:R-:W-:Y:S01]  /*5b60*/  UIADD3 UR26, UPT, UPT, UR13, UR24, URZ ;  /* 0x000000180d1a7290 */ /* 0x000fe2000fffe0ff */
[----:B------:R-:W-:Y:S01]  /*5b70*/  LOP3.LUT R9, R9, R0, RZ, 0x3c, !PT ;  /* 0x0000000009097212 */ /* 0x000fe200078e3cff */
[----:B------:R-:W-:Y:S01]  /*5b80*/  UMOV UR36, UR29 ;  /* 0x0000001d00247c82 */ /* 0x000fe20008000000 */
[----:B------:R-:W-:Y:S02]  /*5b90*/  @!P1 R2UR UR5, R5 ;  /* 0x00000000050592ca */ /* 0x000fe400000e0000 */
[----:B------:R-:W-:Y:S11]  /*5ba0*/  SEL R10, R10, RZ, P0 ;  /* 0x000000ff0a0a7207 */ /* 0x000ff60000000000 */
[----:B------:R2:W-:Y:S01]  /*5bb0*/  @!UP0 UTMALDG.3D [UR16], [UR4], desc[UR6] ;  /* 0x00000610040085b4 */ /* 0x0005e20008011000 */
[----:B------:R-:W-:Y:S05]  /*5bc0*/  VOTEU.ALL UP0, P1 ;  /* 0x0000000000ff7886 */ /* 0x000fea0000800000 */
[----:B------:R2:W-:Y:S01]  /*5bd0*/  @!UP0 UTMALDG.3D [UR8], [UR4], desc[UR6] ;  /* 0x00000608040085b4 */ /* 0x0005e20008011000 */
[----:B------:R2:W-:Y:S01]  /*5be0*/  @!P1 SYNCS.ARRIVE.TRANS64.RED.A0TR RZ, [UR21+0x78], R3 ;  /* 0x00007803ffff99a7 */ /* 0x0005e20008300415 */
[----:B------:R-:W-:Y:S01]  /*5bf0*/  SYNCS.ARRIVE.TRANS64.RED.A1T0 RZ, [UR39], RZ ;  /* 0x000000ffffff79a7 */ /* 0x000fe20008100427 */
[----:B------:R-:W-:Y:S05]  /*5c00*/  BRA.U UP2, `(.L_x_100) ;  /* 0xffffffed02e47547 */ /* 0x000fea000b83ffff */
[----:B--2---:R-:W-:-:S04]  /*5c10*/  SHF.L.U32 R3, R11, 0x1f, RZ ;  /* 0x0000001f0b037819 */ /* 0x004fc800000006ff */
[----:B------:R-:W2:Y:S02]  /*5c20*/  SYNCS.PHASECHK.TRANS64.TRYWAIT P0, [UR21+0x80], R3 ;  /* 0x00008003ff0075a7 */ /* 0x000ea40008001115 */
[----:B--2---:R-:W-:Y:S05]  /*5c30*/  @!P0 BRA `(.L_x_101) ;  /* 0x00000044006c8947 */ /* 0x004fea0003800000 */
.L_x_198:
[----:B------:R-:W3:Y:S02]  /*5c40*/  SYNCS.PHASECHK.TRANS64.TRYWAIT P0, [UR21+0x88], R3 ;  /* 0x00008803ff0075a7 */ /* 0x000ee40008001115 */
[----:B---3--:R-:W-:Y:S05]  /*5c50*/  @!P0 BRA `(.L_x_102) ;  /* 0x00000044007c8947 */ /* 0x008fea0003800000 */
.L_x_200:
[----:B------:R-:W3:Y:S02]  /*5c60*/  SYNCS.PHASECHK.TRANS64.TRYWAIT P0, [UR21+0x90], R3 ;  /* 0x00009003ff0075a7 */ /* 0x000ee40008001115 */
[----:B---3--:R-:W-:Y:S05]  /*5c70*/  @!P0 BRA `(.L_x_103) ;  /* 0x00000044008c8947 */ /* 0x008fea0003800000 */
.L_x_202:
[----:B--2---:R-:W-:-:S07]  /*5c80*/  MOV R0, UR21 ;  /* 0x0000001500007c02 */ /* 0x004fce0008000f00 */
.L_x_104:
[----:B--2---:R-:W-:-:S04]  /*5c90*/  SHF.L.U32 R3, R11, 0x1f, RZ ;  /* 0x0000001f0b037819 */ /* 0x004fc800000006ff */
[----:B------:R2:W3:Y:S03]  /*5ca0*/  SYNCS.PHASECHK.TRANS64.TRYWAIT P0, [R0+URZ+0x98], R3 ;  /* 0x00009803000075a7 */ /* 0x0004e600080011ff */
[----:B---3--:R-:W-:Y:S05]  /*5cb0*/  @!P0 NANOSLEEP.SYNCS 0x989680 ;  /* 0x009896800000895d */ /* 0x008fea0003900000 */
[----:B------:R-:W3:Y:S02]  /*5cc0*/  @!P0 SYNCS.PHASECHK.TRANS64 P0, [R0+URZ+0x98], R3 ;  /* 0x00009803000085a7 */ /* 0x000ee400080010ff */
[----:B-1-3--:R-:W-:Y:S05]  /*5cd0*/  @P0 EXIT ;  /* 0x000000000000094d */ /* 0x00afea0003800000 */
[----:B------:R-:W-:Y:S05]  /*5ce0*/  BRA `(.L_x_104) ;  /* 0xfffffffc00e87947 */ /* 0x000fea000383ffff */
.L_x_89:
[----:B------:R-:W-:-:S06]  /*5cf0*/  UISETP.GE.AND UP0, UPT, UR18, 0x4, UPT ;  /* 0x000000041200788c */ /* 0x000fcc000bf06270 */
[----:B------:R-:W-:-:S13]  /*5d00*/  PLOP3.LUT P0, PT, PT, PT, UP0, 0x80, 0x8 ;  /* 0x000000000008781c */ /* 0x000fda0003f0f008 */
[----:B-1----:R-:W-:Y:S05]  /*5d10*/  @!P0 EXIT ;  /* 0x000000000000894d */ /* 0x002fea0003800000 */
[----:B------:R-:W-:Y:S01]  /*5d20*/  BAR.SYNC.DEFER_BLOCKING 0x6, 0xa0 ;  /* 0x0182800000007b1d */ /* 0x000fe20000010000 */
[C---:B------:R-:W-:Y:S01]  /*5d30*/  IMAD.SHL.U32 R3, R70.reuse, 0x10, RZ ;  /* 0x0000001046037824 */ /* 0x040fe200078e00ff */
[C---:B------:R-:W-:Y:S01]  /*5d40*/  SHF.L.U32 R2, R70.reuse, 0x1, RZ ;  /* 0x0000000146027819 */ /* 0x040fe200000006ff */
[C---:B------:R-:W-:Y:S01]  /*5d50*/  IMAD.SHL.U32 R8, R57.reuse, 0x200, RZ ;  /* 0x0000020039087824 */ /* 0x040fe200078e00ff */
[C---:B------:R-:W-:Y:S01]  /*5d60*/  LOP3.LUT R71, R70.reuse, 0x60, RZ, 0xc0, !PT ;  /* 0x0000006046477812 */ /* 0x040fe200078ec0ff */
[----:B------:R-:W-:Y:S01]  /*5d70*/  IMAD.SHL.U32 R4, R57, 0x200000, RZ ;  /* 0x0020000039047824 */ /* 0x000fe200078e00ff */
[----:B------:R-:W-:Y:S02]  /*5d80*/  UMOV UR43, 0x400 ;  /* 0x00000400002b7882 */ /* 0x000fe40000000000 */
[----:B------:R-:W1:Y:S01]  /*5d90*/  LDC.64 R54, c[0x0][0x8b0] ;  /* 0x00022c00ff367b82 */ /* 0x000e620000000a00 */
[----:B------:R-:W-:Y:S01]  /*5da0*/  ULEA UR43, UR47, UR43, 0x18 ;  /* 0x0000002b2f2b7291 */ /* 0x000fe2000f8ec0ff */
[C---:B------:R-:W-:Y:S01]  /*5db0*/  LOP3.LUT R69, R3.reuse, 0x590, RZ, 0xc0, !PT ;  /* 0x0000059003457812 */ /* 0x040fe200078ec0ff */
[----:B------:R-:W2:Y:S01]  /*5dc0*/  LDCU.64 UR6, c[0x0][0x890] ;  /* 0x00011200ff0677ac */ /* 0x000ea20008000a00 */
[----:B------:R-:W-:Y:S01]  /*5dd0*/  LOP3.LUT R3, R3, 0x60, RZ, 0xc0, !PT ;  /* 0x0000006003037812 */ /* 0x000fe200078ec0ff */
[----:B------:R-:W-:Y:S01]  /*5de0*/  IMAD.U32 R23, R70, 0x10000, RZ ;  /* 0x0001000046177824 */ /* 0x000fe200078e00ff */
[----:B------:R-:W-:Y:S01]  /*5df0*/  LOP3.LUT R69, R69, 0x200, R8, 0xf8, !PT ;  /* 0x0000020045457812 */ /* 0x000fe200078ef808 */
[----:B------:R-:W-:Y:S01]  /*5e00*/  UIADD3 UR4, UPT, UPT, UR43, 0x200, URZ ;  /* 0x000002002b047890 */ /* 0x000fe2000fffe0ff */
[----:B------:R-:W3:Y:S01]  /*5e10*/  LDC.64 R52, c[0x0][0x8a8] ;  /* 0x00022a00ff347b82 */ /* 0x000ee20000000a00 */
[----:B------:R-:W-:Y:S01]  /*5e20*/  LOP3.LUT R2, R3, 0xc, R2, 0xf8, !PT ;  /* 0x0000000c03027812 */ /* 0x000fe200078ef802 */
[----:B------:R-:W-:Y:S01]  /*5e30*/  HFMA2 R22, -RZ, RZ, 0, 0 ;  /* 0x00000000ff167431 */ /* 0x000fe200000001ff */
[----:B------:R-:W-:Y:S01]  /*5e40*/  LOP3.LUT R4, R4, 0x200000, RZ, 0xc0, !PT ;  /* 0x0020000004047812 */ /* 0x000fe200078ec0ff */
[----:B------:R-:W-:Y:S01]  /*5e50*/  IMAD.MOV.U32 R66, RZ, RZ, 0x1 ;  /* 0x00000001ff427424 */ /* 0x000fe200078e00ff */
[----:B------:R-:W-:-:S02]  /*5e60*/  LOP3.LUT R69, R69, R2, RZ, 0xfc, !PT ;  /* 0x0000000245457212 */ /* 0x000fc400078efcff */
[----:B------:R-:W-:Y:S02]  /*5e70*/  CS2R R64, SRZ ;  /* 0x0000000000407805 */ /* 0x000fe4000001ff00 */
[----:B------:R-:W-:Y:S01]  /*5e80*/  MOV R60, UR4 ;  /* 0x00000004003c7c02 */ /* 0x000fe20008000f00 */
[----:B------:R-:W-:Y:S01]  /*5e90*/  IMAD.MOV.U32 R62, RZ, RZ, RZ ;  /* 0x000000ffff3e7224 */ /* 0x000fe200078e00ff */
[----:B------:R-:W4:Y:S01]  /*5ea0*/  LDS R0, [UR43+0x160] ;  /* 0x0001602bff007984 */ /* 0x000f220008000800 */
[----:B------:R-:W-:Y:S01]  /*5eb0*/  LOP3.LUT R68, R70, 0x2, RZ, 0xc0, !PT ;  /* 0x0000000246447812 */ /* 0x000fe200078ec0ff */
[----:B------:R-:W1:Y:S01]  /*5ec0*/  LDCU UR60, c[0x0][0x370] ;  /* 0x00006e00ff3c77ac */ /* 0x000e620008000800 */
[----:B------:R-:W-:Y:S01]  /*5ed0*/  LOP3.LUT R23, R4, 0x400000, R23, 0xf8, !PT ;  /* 0x0040000004177812 */ /* 0x000fe200078ef817 */
[----:B------:R-:W-:Y:S01]  /*5ee0*/  IMAD R69, R69, 0x4, R60 ;  /* 0x0000000445457824 */ /* 0x000fe200078e023c */
[----:B------:R-:W-:Y:S01]  /*5ef0*/  LOP3.LUT R70, R70, 0x4, RZ, 0xc0, !PT ;  /* 0x0000000446467812 */ /* 0x000fe200078ec0ff */
[----:B--2---:R-:W-:Y:S01]  /*5f00*/  IMAD.U32 R73, RZ, RZ, UR6 ;  /* 0x00000006ff497e24 */ /* 0x004fe2000f8e00ff */
[----:B------:R-:W2:Y:S01]  /*5f10*/  LDCU UR42, c[0x0][0xb0c] ;  /* 0x00016180ff2a77ac */ /* 0x000ea20008000800 */
[----:B------:R-:W-:-:S02]  /*5f20*/  IMAD.U32 R72, RZ, RZ, UR7 ;  /* 0x00000007ff487e24 */ /* 0x000fc4000f8e00ff */
[--C-:B------:R-:W-:Y:S01]  /*5f30*/  IMAD R68, R68, -0x10, R69.reuse ;  /* 0xfffffff044447824 */ /* 0x100fe200078e0245 */
[----:B------:R-:W1:Y:S01]  /*5f40*/  LDCU UR39, c[0x0][0xb30] ;  /* 0x00016600ff2777ac */ /* 0x000e620008000800 */
[----:B------:R-:W-:Y:S01]  /*5f50*/  IMAD R67, R70, -0x10, R69 ;  /* 0xfffffff046437824 */ /* 0x000fe200078e0245 */
[----:B------:R-:W1:Y:S01]  /*5f60*/  LDCU.64 UR54, c[0x0][0x888] ;  /* 0x00011100ff3677ac */ /* 0x000e620008000a00 */
[----:B------:R-:W1:Y:S01]  /*5f70*/  LDCU.64 UR40, c[0x0][0xb28] ;  /* 0x00016500ff2877ac */ /* 0x000e620008000a00 */
[----:B------:R-:W1:Y:S01]  /*5f80*/  LDCU.128 UR56, c[0x0][0xb10] ;  /* 0x00016200ff3877ac */ /* 0x000e620008000c00 */
[----:B------:R-:W1:Y:S01]  /*5f90*/  LDCU UR53, c[0x0][0x374] ;  /* 0x00006e80ff3577ac */ /* 0x000e620008000800 */
[----:B------:R-:W-:Y:S01]  /*5fa0*/  UMOV UR52, URZ ;  /* 0x000000ff00347c82 */ /* 0x000fe20008000000 */
[----:B------:R-:W-:Y:S01]  /*5fb0*/  UMOV UR46, URZ ;  /* 0x000000ff002e7c82 */ /* 0x000fe20008000000 */
[----:B-1234-:R-:W-:-:S07]  /*5fc0*/  IMAD.IADD R23, R0, 0x1, R23 ;  /* 0x0000000100177824 */ /* 0x01efce00078e0217 */
.L_x_148:
[----:B------:R-:W-:Y:S02]  /*5fd0*/  LEA R3, R62, UR43, 0x3 ;  /* 0x0000002b3e037c11 */ /* 0x000fe4000f8e18ff */
[----:B------:R-:W-:Y:S02]  /*5fe0*/  SHF.L.U32 R0, R64, 0x1f, RZ ;  /* 0x0000001f40007819 */ /* 0x000fe400000006ff */
[----:B-1----:R-:W-:Y:S02]  /*5ff0*/  LEA R5, R62, UR43, 0x4 ;  /* 0x0000002b3e057c11 */ /* 0x002fe4000f8e20ff */
[----:B------:R-:W1:Y:S02]  /*6000*/  SYNCS.PHASECHK.TRANS64.TRYWAIT P0, [R3+URZ+0xb0], R0 ;  /* 0x0000b000030075a7 */ /* 0x000e6400080011ff */
[----:B-12---:R-:W-:Y:S05]  /*6010*/  @!P0 BRA `(.L_x_105) ;  /* 0x0000004000bc8947 */ /* 0x006fea0003800000 */
.L_x_203:
[----:B------:R-:W2:Y:S01]  /*6020*/  LDS.128 R4, [R5+0x140] ;  /* 0x0001400005047984 */ /* 0x000ea20000000c00 */
        /* <DEDUP_REMOVED lines=10> */
[----:B------:R-:W-:Y:S01]  /*60d0*/  PLOP3.LUT P0, PT, PT, PT, UP1, 0x80, 0x8 ;  /* 0x000000000008781c */ /* 0x000fe20003f0f018 */
[----:B------:R-:W-:Y:S11]  /*60e0*/  UP2UR UR62, UPR, URZ, 0x2 ;  /* 0x00000002ff3e7883 */ /* 0x000ff60008000000 */
[----:B------:R-:W-:Y:S01]  /*60f0*/  @!UPT UIADD3 URZ, UPT, UPT, URZ, URZ, URZ ;  /* 0x000000fffffff290 */ /* 0x000fe2000fffe0ff */
[----:B-1----:R-:W-:Y:S02]  /*6100*/  @P0 SHF.R.U32.HI R0, RZ, 0x10, R5 ;  /* 0x00000010ff000819 */ /* 0x002fe40000011605 */
        /* <DEDUP_REMOVED lines=12> */
[----:B------:R-:W2:Y:S01]  /*61d0*/  LDCU UR12, c[0x0][0xb20] ;  /* 0x00016400ff0c77ac */ /* 0x000ea20008000800 */
[----:B------:R-:W-:Y:S02]  /*61e0*/  UIMAD.WIDE.U32 UR4, UR53, UR59, URZ ;  /* 0x0000003b350472a5 */ /* 0x000fe4000f8e00ff */
[----:B------:R-:W-:Y:S02]  /*61f0*/  UIMAD.WIDE.U32 UR6, UR60, UR56, URZ ;  /* 0x000000383c0672a5 */ /* 0x000fe4000f8e00ff */
[----:B------:R-:W-:Y:S02]  /*6200*/  UISETP.NE.AND UP0, UPT, UR58, 0x1, UPT ;  /* 0x000000013a00788c */ /* 0x000fe4000bf05270 */
[----:B------:R-:W-:Y:S02]  /*6210*/  UIMAD.WIDE.U32 UR8, UR37, UR59, URZ ;  /* 0x0000003b250872a5 */ /* 0x000fe4000f8e00ff */
[----:B------:R-:W-:Y:S02]  /*6220*/  UIMAD.WIDE.U32 UR10, UR38, UR56, URZ ;  /* 0x00000038260a72a5 */ /* 0x000fe4000f8e00ff */
[----:B------:R-:W-:Y:S02]  /*6230*/  UISETP.NE.AND UP1, UPT, UR42, 0x1, UPT ;  /* 0x000000012a00788c */ /* 0x000fe4000bf25270 */
[----:B------:R-:W-:Y:S01]  /*6240*/  UISETP.NE.AND UP2, UPT, UR45, 0x1, UPT ;  /* 0x000000012d00788c */ /* 0x000fe2000bf45270 */
[----:B------:R-:W-:Y:S02]  /*6250*/  UMOV UR4, UR5 ;  /* 0x0000000500047c82 */ /* 0x000fe40008000000 */
[----:B--2---:R-:W-:Y:S03]  /*6260*/  USHF.R.U32.HI UR5, URZ, UR12, UR4 ;  /* 0x0000000cff057299 */ /* 0x004fe60008011604 */
[----:B------:R-:W-:Y:S02]  /*6270*/  UMOV UR4, UR7 ;  /* 0x0000000700047c82 */ /* 0x000fe40008000000 */
[----:B------:R-:W-:Y:S02]  /*6280*/  USHF.R.U32.HI UR7, URZ, UR57, UR4 ;  /* 0x00000039ff077299 */ /* 0x000fe40008011604 */
[----:B------:R-:W-:Y:S02]  /*6290*/  USEL UR4, UR53, UR5, !UP0 ;  /* 0x0000000535047287 */ /* 0x000fe4000c000000 */
[----:B------:R-:W-:Y:S01]  /*62a0*/  USEL UR7, UR60, UR7, !UP1 ;  /* 0x000000073c077287 */ /* 0x000fe2000c800000 */
[----:B------:R-:W-:Y:S01]  /*62b0*/  UMOV UR5, UR9 ;  /* 0x0000000900057c82 */ /* 0x000fe20008000000 */
[----:B------:R-:W-:Y:S02]  /*62c0*/  UIMAD.WIDE.U32 UR8, UR4, UR40, URZ ;  /* 0x00000028040872a5 */ /* 0x000fe4000f8e00ff */
[----:B------:R-:W-:Y:S03]  /*62d0*/  USHF.R.U32.HI UR6, URZ, UR12, UR5 ;  /* 0x0000000cff067299 */ /* 0x000fe60008011605 */
[----:B------:R-:W-:Y:S01]  /*62e0*/  UMOV UR5, UR11 ;  /* 0x0000000b00057c82 */ /* 0x000fe20008000000 */
[----:B------:R-:W-:Y:S02]  /*62f0*/  UIMAD.WIDE.U32 UR10, UR7, UR40, URZ ;  /* 0x00000028070a72a5 */ /* 0x000fe4000f8e00ff */
[----:B------:R-:W-:Y:S02]  /*6300*/  USHF.R.U32.HI UR12, URZ, UR57, UR5 ;  /* 0x00000039ff0c7299 */ /* 0x000fe40008011605 */
[----:B------:R-:W-:Y:S01]  /*6310*/  USEL UR6, UR37, UR6, !UP0 ;  /* 0x0000000625067287 */ /* 0x000fe2000c000000 */
[----:B------:R-:W-:Y:S02]  /*6320*/  UMOV UR5, UR9 ;  /* 0x0000000900057c82 */ /* 0x000fe40008000000 */
[----:B------:R-:W-:Y:S01]  /*6330*/  UMOV UR10, UR11 ;  /* 0x0000000b000a7c82 */ /* 0x000fe20008000000 */
[----:B------:R-:W-:Y:S02]  /*6340*/  @UP2 USHF.R.U32.HI UR4, URZ, UR41, UR5 ;  /* 0x00000029ff042299 */ /* 0x000fe40008011605 */
[----:B------:R-:W-:Y:S02]  /*6350*/  @UP2 USHF.R.U32.HI UR7, URZ, UR41, UR10 ;  /* 0x00000029ff072299 */ /* 0x000fe4000801160a */
[----:B------:R-:W-:Y:S02]  /*6360*/  UIMAD UR4, UR45, UR4, URZ ;  /* 0x000000042d0472a4 */ /* 0x000fe4000f8e02ff */
[----:B------:R-:W-:Y:S02]  /*6370*/  UIMAD.WIDE.U32 UR10, UR6, UR40, URZ ;  /* 0x00000028060a72a5 */ /* 0x000fe4000f8e00ff */
[----:B------:R-:W-:Y:S02]  /*6380*/  USEL UR5, UR38, UR12, !UP1 ;  /* 0x0000000c26057287 */ /* 0x000fe4000c800000 */
[----:B------:R-:W-:Y:S02]  /*6390*/  UIMAD UR8, UR45, UR7, URZ ;  /* 0x000000072d0872a4 */ /* 0x000fe4000f8e02ff */
[----:B------:R-:W-:Y:S03]  /*63a0*/  UISETP.GE.AND UP0, UPT, UR6, UR4, UPT ;  /* 0x000000040600728c */ /* 0x000fe6000bf06270 */
[----:B------:R-:W-:Y:S01]  /*63b0*/  UMOV UR4, UR11 ;  /* 0x0000000b00047c82 */ /* 0x000fe20008000000 */
[----:B------:R-:W-:Y:S02]  /*63c0*/  UISETP.GE.OR UP0, UPT, UR5, UR8, UP0 ;  /* 0x000000080500728c */ /* 0x000fe40008706670 */
[----:B------:R-:W-:Y:S02]  /*63d0*/  USHF.R.U32.HI UR4, URZ, UR41, UR4 ;  /* 0x00000029ff047299 */ /* 0x000fe40008011604 */
[----:B------:R-:W-:Y:S02]  /*63e0*/  UIMAD.WIDE.U32 UR8, UR5, UR40, URZ ;  /* 0x00000028050872a5 */ /* 0x000fe4000f8e00ff */
[----:B------:R-:W-:Y:S02]  /*63f0*/  USEL UR11, UR6, UR4, !UP2 ;  /* 0x00000004060b7287 */ /* 0x000fe4000d000000 */
[----:B------:R-:W-:Y:S02]  /*6400*/  UIADD3 UR8, UPT, UPT, -UR5, URZ, URZ ;  /* 0x000000ff05087290 */ /* 0x000fe4000fffe1ff */
[----:B------:R-:W-:Y:S01]  /*6410*/  UIADD3 UR10, UPT, UPT, -UR11, URZ, URZ ;  /* 0x000000ff0b0a7290 */ /* 0x000fe2000fffe1ff */
[----:B------:R-:W-:Y:S01]  /*6420*/  @!UP0 UMOV UR4, UR9 ;  /* 0x0000000900048c82 */ /* 0x000fe20008000000 */
[----:B------:R-:W-:Y:S02]  /*6430*/  UIADD3 UR9, UPT, UPT, -UR6, URZ, URZ ;  /* 0x000000ff06097290 */ /* 0x000fe4000fffe1ff */
[----:B------:R-:W-:Y:S02]  /*6440*/  @!UP0 USHF.R.U32.HI UR4, URZ, UR41, UR4 ;  /* 0x00000029ff048299 */ /* 0x000fe40008011604 */
[----:B------:R-:W-:Y:S02]  /*6450*/  UIMAD UR10, UR45, UR10, UR6 ;  /* 0x0000000a2d0a72a4 */ /* 0x000fe4000f8e0206 */
[----:B------:R-:W-:Y:S04]  /*6460*/  @!UP0 USEL UR4, UR5, UR4, !UP2 ;  /* 0x0000000405048287 */ /* 0x000fe8000d000000 */
[----:B------:R-:W-:Y:S02]  /*6470*/  @!UP0 UIMAD UR10, UR7, UR10, UR4 ;  /* 0x0000000a070a82a4 */ /* 0x000fe4000f8e0204 */
[----:B------:R-:W-:Y:S02]  /*6480*/  @!UP0 UIADD3 UR11, UPT, UPT, UR11, -UR4, URZ ;  /* 0x800000040b0b8290 */ /* 0x000fe4000fffe0ff */
[----:B------:R-:W-:Y:S02]  /*6490*/  UIMAD UR7, UR42, UR8, UR38 ;  /* 0x000000082a0772a4 */ /* 0x000fe4000f8e0226 */
[----:B------:R-:W-:Y:S02]  /*64a0*/  @!UP0 UIMAD UR6, UR11, UR45, UR5 ;  /* 0x0000002d0b0682a4 */ /* 0x000fe4000f8e0205 */
[----:B------:R-:W-:Y:S01]  /*64b0*/  UIMAD UR4, UR58, UR9, UR37 ;  /* 0x000000093a0472a4 */ /* 0x000fe2000f8e0225 */
[----:B------:R-:W-:Y:S02]  /*64c0*/  @!UP0 UMOV UR5, UR10 ;  /* 0x0000000a00058c82 */ /* 0x000fe40008000000 */
[----:B------:R-:W-:Y:S02]  /*64d0*/  UIMAD UR38, UR5, UR42, UR7 ;  /* 0x0000002a052672a4 */ /* 0x000fe4000f8e0207 */
[----:B------:R-:W-:Y:S11]  /*64e0*/  UIMAD UR37, UR6, UR58, UR4 ;  /* 0x0000003a062572a4 */ /* 0x000ff6000f8e0204 */
[----:B------:R-:W-:Y:S01]  /*64f0*/  @!UPT UIADD3 URZ, UPT, UPT, URZ, URZ, URZ ;  /* 0x000000fffffff290 */ /* 0x000fe2000fffe0ff */
.L_x_106:
[----:B------:R-:W-:Y:S01]  /*6500*/  UISETP.NE.AND UP0, UPT, UR39, 0x1, UPT ;  /* 0x000000012700788c */ /* 0x000fe2000bf05270 */
[----:B------:R-:W-:Y:S01]  /*6510*/  LOP3.LUT P0, RZ, R60, 0x1b0, RZ, 0xc0, !PT ;  /* 0x000001b03cff7812 */ /* 0x000fe2000780c0ff */
[----:B------:R-:W-:Y:S01]  /*6520*/  USHF.L.U32 UR50, UR27, 0x6, URZ ;  /* 0x000000061b327899 */ /* 0x000fe200080006ff */
[----:B------:R-:W-:Y:S01]  /*6530*/  BSSY.RECONVERGENT B6, `(.L_x_107) ;  /* 0x0000034000067945 */ /* 0x000fe20003800200 */
[----:B------:R-:W-:Y:S01]  /*6540*/  USHF.L.U32 UR49, UR26, 0x7, URZ ;  /* 0x000000071a317899 */ /* 0x000fe200080006ff */
[----:B------:R-:W-:Y:S06]  /*6550*/  IADD3 R62, PT, PT, R62, 0x1, RZ ;  /* 0x000000013e3e7810 */ /* 0x000fec0007ffe0ff */
[----:B------:R-:W2:Y:S01]  /*6560*/  @!UP0 LDCU.128 UR12, c[0x0][0xb10] ;  /* 0x00016200ff0c87ac */ /* 0x000ea20008000c00 */
[----:B------:R-:W3:Y:S01]  /*6570*/  @!UP0 LDCU UR5, c[0x0][0xb0c] ;  /* 0x00016180ff0587ac */ /* 0x000ee20008000800 */
[----:B------:R-:W4:Y:S01]  /*6580*/  @!UP0 LDCU UR10, c[0x0][0xb20] ;  /* 0x00016400ff0a87ac */ /* 0x000f220008000800 */
[----:B--2---:R-:W-:Y:S02]  /*6590*/  UIMAD.WIDE.U32 UR8, UR38, UR12, URZ ;  /* 0x0000000c260872a5 */ /* 0x004fe4000f8e00ff */
[----:B------:R-:W-:Y:S02]  /*65a0*/  UIMAD.WIDE.U32 UR6, UR37, UR15, URZ ;  /* 0x0000000f250672a5 */ /* 0x000fe4000f8e00ff */
[----:B------:R-:W-:Y:S03]  /*65b0*/  @!UP0 UISETP.NE.AND UP1, UPT, UR14, 0x1, UPT ;  /* 0x000000010e00888c */ /* 0x000fe6000bf25270 */
[----:B------:R-:W-:Y:S01]  /*65c0*/  @!UP0 UMOV UR4, UR9 ;  /* 0x0000000900048c82 */ /* 0x000fe20008000000 */
[----:B---3--:R-:W-:Y:S02]  /*65d0*/  @!UP0 UISETP.NE.AND UP2, UPT, UR5, 0x1, UPT ;  /* 0x000000010500888c */ /* 0x008fe4000bf45270 */
[----:B------:R-:W-:Y:S01]  /*65e0*/  @!UP0 USHF.R.U32.HI UR4, URZ, UR13, UR4 ;  /* 0x0000000dff048299 */ /* 0x000fe20008011604 */
[----:B------:R-:W-:Y:S02]  /*65f0*/  @!UP0 UMOV UR6, UR7 ;  /* 0x0000000700068c82 */ /* 0x000fe40008000000 */
[----:B----4-:R-:W-:Y:S02]  /*6600*/  @!UP0 USHF.R.U32.HI UR6, URZ, UR10, UR6 ;  /* 0x0000000aff068299 */ /* 0x010fe40008011606 */
[----:B------:R-:W-:Y:S02]  /*6610*/  @!UP0 USEL UR7, UR38, UR4, !UP2 ;  /* 0x0000000426078287 */ /* 0x000fe4000d000000 */
[----:B------:R-:W-:Y:S04]  /*6620*/  @!UP0 USEL UR6, UR37, UR6, !UP1 ;  /* 0x0000000625068287 */ /* 0x000fe8000c800000 */
[----:B------:R-:W-:Y:S02]  /*6630*/  @!UP0 UIADD3 UR4, UPT, UPT, -UR7, UR6, URZ ;  /* 0x0000000607048290 */ /* 0x000fe4000fffe1ff */
[----:B------:R-:W-:Y:S02]  /*6640*/  @!UP0 UIADD3 UR6, UPT, UPT, UR7, -UR6, URZ ;  /* 0x8000000607068290 */ /* 0x000fe4000fffe0ff */
[----:B------:R-:W-:Y:S02]  /*6650*/  @!UP0 UIMAD UR38, UR4, UR5, UR38 ;  /* 0x00000005042682a4 */ /* 0x000fe4000f8e0226 */
[----:B------:R-:W-:Y:S01]  /*6660*/  @!UP0 UIMAD UR37, UR6, UR14, UR37 ;  /* 0x0000000e062582a4 */ /* 0x000fe2000f8e0225 */
[----:B------:R-:W-:Y:S11]  /*6670*/  @!P0 BRA `(.L_x_108) ;  /* 0x00000000007c8947 */ /* 0x000ff60003800000 */
[----:B------:R-:W2:Y:S01]  /*6680*/  LDCU.64 UR8, c[0x4][0x80] ;  /* 0x01001000ff0877ac */ /* 0x000ea20008000a00 */
[----:B------:R-:W-:Y:S01]  /*6690*/  MOV R2, 0x0 ;  /* 0x0000000000027802 */ /* 0x000fe20000000f00 */
[----:B------:R-:W-:Y:S02]  /*66a0*/  HFMA2 R12, -RZ, RZ, 0, 5.9604644775390625e-08 ;  /* 0x00000001ff0c7431 */ /* 0x000fe400000001ff */
[----:B------:R-:W-:Y:S01]  /*66b0*/  IMAD.MOV.U32 R8, RZ, RZ, 0x70 ;  /* 0x00000070ff087424 */ /* 0x000fe200078e00ff */
[----:B------:R3:W4:Y:S01]  /*66c0*/  LDC.64 R14, c[0x4][R2] ;  /* 0x01000000020e7b82 */ /* 0x0007220000000a00 */
[----:B------:R-:W1:Y:S01]  /*66d0*/  LDCU.64 UR6, c[0x4][0x88] ;  /* 0x01001100ff0677ac */ /* 0x000e620008000a00 */
[----:B------:R-:W-:Y:S01]  /*66e0*/  IMAD.MOV.U32 R13, RZ, RZ, RZ ;  /* 0x000000ffff0d7224 */ /* 0x000fe200078e00ff */
[----:B------:R-:W1:Y:S01]  /*66f0*/  LDCU.64 UR4, c[0x4][0x8] ;  /* 0x01000100ff0477ac */ /* 0x000e620008000a00 */
[----:B--2---:R-:W-:Y:S01]  /*6700*/  MOV R5, UR9 ;  /* 0x0000000900057c02 */ /* 0x004fe20008000f00 */
[----:B------:R-:W-:Y:S01]  /*6710*/  IMAD.U32 R4, RZ, RZ, UR8 ;  /* 0x00000008ff047e24 */ /* 0x000fe2000f8e00ff */
[----:B-1----:R-:W-:Y:S01]  /*6720*/  MOV R7, UR7 ;  /* 0x0000000700077c02 */ /* 0x002fe20008000f00 */
[----:B------:R-:W-:Y:S01]  /*6730*/  IMAD.U32 R6, RZ, RZ, UR6 ;  /* 0x00000006ff067e24 */ /* 0x000fe2000f8e00ff */
[----:B------:R-:W-:Y:S01]  /*6740*/  MOV R11, UR5 ;  /* 0x00000005000b7c02 */ /* 0x000fe20008000f00 */
[----:B------:R-:W-:Y:S02]  /*6750*/  IMAD.U32 R10, RZ, RZ, UR4 ;  /* 0x00000004ff0a7e24 */ /* 0x000fe4000f8e00ff */
[----:B------:R-:W-:Y:S07]  /*6760*/  LEPC R20, `(.L_x_109) ;  /* 0x000000001014794e */ /* 0x000fee0000000000 */
[----:B---345:R-:W-:Y:S05]  /*6770*/  CALL.ABS.NOINC R14 ;  /* 0x000000000e007343 */ /* 0x038fea0003c00000 */
.L_x_109:
[----:B------:R-:W1:Y:S01]  /*6780*/  LDCU.64 UR8, c[0x4][0x80] ;  /* 0x01001000ff0877ac */ /* 0x000e620008000a00 */
[----:B------:R-:W2:Y:S01]  /*6790*/  LDC.64 R2, c[0x4][R2] ;  /* 0x0100000002027b82 */ /* 0x000ea20000000a00 */
[----:B------:R-:W-:Y:S02]  /*67a0*/  HFMA2 R12, -RZ, RZ, 0, 5.9604644775390625e-08 ;  /* 0x00000001ff0c7431 */ /* 0x000fe400000001ff */
[----:B------:R-:W-:Y:S02]  /*67b0*/  IMAD.MOV.U32 R8, RZ, RZ, 0x70 ;  /* 0x00000070ff087424 */ /* 0x000fe400078e00ff */
[----:B------:R-:W-:Y:S01]  /*67c0*/  IMAD.MOV.U32 R13, RZ, RZ, RZ ;  /* 0x000000ffff0d7224 */ /* 0x000fe200078e00ff */
[----:B------:R-:W3:Y:S01]  /*67d0*/  LDCU.64 UR6, c[0x4][0x88] ;  /* 0x01001100ff0677ac */ /* 0x000ee20008000a00 */
[----:B------:R-:W4:Y:S01]  /*67e0*/  LDCU.64 UR4, c[0x4][0x8] ;  /* 0x01000100ff0477ac */ /* 0x000f220008000a00 */
[----:B-1----:R-:W-:Y:S02]  /*67f0*/  MOV R4, UR8 ;  /* 0x0000000800047c02 */ /* 0x002fe40008000f00 */
[----:B------:R-:W-:Y:S02]  /*6800*/  MOV R5, UR9 ;  /* 0x0000000900057c02 */ /* 0x000fe40008000f00 */
[----:B---3--:R-:W-:Y:S01]  /*6810*/  MOV R7, UR7 ;  /* 0x0000000700077c02 */ /* 0x008fe20008000f00 */
[----:B------:R-:W-:Y:S01]  /*6820*/  IMAD.U32 R6, RZ, RZ, UR6 ;  /* 0x00000006ff067e24 */ /* 0x000fe2000f8e00ff */
[----:B----4-:R-:W-:Y:S01]  /*6830*/  MOV R11, UR5 ;  /* 0x00000005000b7c02 */ /* 0x010fe20008000f00 */
[----:B------:R-:W-:Y:S02]  /*6840*/  IMAD.U32 R10, RZ, RZ, UR4 ;  /* 0x00000004ff0a7e24 */ /* 0x000fe4000f8e00ff */
[----:B------:R-:W-:Y:S07]  /*6850*/  LEPC R20, `(.L_x_108) ;  /* 0x000000001014794e */ /* 0x000fee0000000000 */
[----:B--2---:R-:W-:Y:S05]  /*6860*/  CALL.ABS.NOINC R2 ;  /* 0x0000000002007343 */ /* 0x004fea0003c00000 */
.L_x_108:
[----:B------:R-:W-:Y:S05]  /*6870*/  BSYNC.RECONVERGENT B6 ;  /* 0x0000000000067941 */ /* 0x000fea0003800200 */
.L_x_107:
[----:B------:R-:W-:Y:S02]  /*6880*/  R2UR UR6, R59 ;  /* 0x000000003b0672ca */ /* 0x000fe400000e0000 */
[----:B------:R-:W-:Y:S02]  /*6890*/  R2UR UR5, R73 ;  /* 0x00000000490572ca */ /* 0x000fe400000e0000 */
[----:B------:R-:W-:Y:S02]  /*68a0*/  R2UR UR4, R72 ;  /* 0x00000000480472ca */ /* 0x000fe400000e0000 */
[----:B------:R-:W-:Y:S02]  /*68b0*/  ISETP.NE.U32.AND P4, PT, R54, RZ, PT ;  /* 0x000000ff3600720c */ /* 0x000fe40003f85070 */
[----:B------:R-:W-:Y:S02]  /*68c0*/  ISETP.NE.U32.AND P2, PT, RZ, UR54, PT ;  /* 0x00000036ff007c0c */ /* 0x000fe4000bf45070 */
[----:B------:R-:W-:Y:S02]  /*68d0*/  ISETP.NE.AND.EX P4, PT, R55, RZ, PT, P4 ;  /* 0x000000ff3700720c */ /* 0x000fe40003f85340 */
[----:B------:R-:W-:Y:S01]  /*68e0*/  ISETP.NE.AND.EX P2, PT, RZ, UR55, PT, P2 ;  /* 0x00000037ff007c0c */ /* 0x000fe2000bf45320 */
[----:B------:R-:W-:Y:S02]  /*68f0*/  UISETP.NE.AND UP2, UPT, UR6, URZ, UPT ;  /* 0x000000ff0600728c */ /* 0x000fe4000bf45270 */
[----:B------:R-:W-:Y:S04]  /*6900*/  UISETP.NE.U32.AND UP0, UPT, UR5, URZ, UPT ;  /* 0x000000ff0500728c */ /* 0x000fe8000bf05070 */
[----:B------:R-:W-:Y:S01]  /*6910*/  UISETP.NE.AND.EX UP1, UPT, UR4, URZ, UPT, UP0 ;  /* 0x000000ff0400728c */ /* 0x000fe2000bf25300 */
[----:B------:R-:W-:Y:S01]  /*6920*/  PLOP3.LUT P1, PT, PT, PT, UP2, 0x80, 0x8 ;  /* 0x000000000008781c */ /* 0x000fe20003f2f028 */
[----:B------:R-:W-:Y:S03]  /*6930*/  UPLOP3.LUT UP0, UPT, UPT, UPT, UPT, 0x40, 0x4 ;  /* 0x000000000004789c */ /* 0x000fe60003f0e870 */
[----:B------:R-:W-:Y:S06]  /*6940*/  @UP2 UPLOP3.LUT UP0, UPT, UPT, UPT, UP1, 0x80, 0x8 ;  /* 0x000000000008289c */ /* 0x000fec0003f0f010 */
[----:B------:R-:W-:Y:S01]  /*6950*/  PLOP3.LUT P0, PT, PT, PT, UP0, 0x80, 0x8 ;  /* 0x000000000008781c */ /* 0x000fe20003f0f008 */
[----:B------:R-:W-:Y:S01]  /*6960*/  @!UPT UIADD3 URZ, UPT, UPT, URZ, URZ, URZ ;  /* 0x000000fffffff290 */ /* 0x000fe2000fffe0ff */
[----:B------:R-:W-:Y:S11]  /*6970*/  BRA.U !UP1, `(.L_x_110) ;  /* 0x0000000109407547 */ /* 0x000ff6000b800000 */
[----:B------:R-:W-:Y:S01]  /*6980*/  UISETP.NE.U32.AND UP0, UPT, UR54, URZ, UPT ;  /* 0x000000ff3600728c */ /* 0x000fe2000bf05070 */
[----:B------:R-:W-:Y:S01]  /*6990*/  R2UR UR6, R73 ;  /* 0x00000000490672ca */ /* 0x000fe200000e0000 */
[----:B------:R-:W2:Y:S01]  /*69a0*/  LDCU.64 UR8, c[0x0][0x358] ;  /* 0x00006b00ff0877ac */ /* 0x000ea20008000a00 */
[----:B------:R-:W-:Y:S02]  /*69b0*/  HFMA2 R56, -RZ, RZ, 0, 5.9604644775390625e-08 ;  /* 0x00000001ff387431 */ /* 0x000fe400000001ff */
[----:B-1----:R-:W-:Y:S01]  /*69c0*/  IMAD.MOV.U32 R0, RZ, RZ, 0x1 ;  /* 0x00000001ff007424 */ /* 0x002fe200078e00ff */
[----:B------:R-:W-:Y:S06]  /*69d0*/  UISETP.NE.AND.EX UP0, UPT, UR55, URZ, UPT, UP0 ;  /* 0x000000ff3700728c */ /* 0x000fec000bf05300 */
[----:B------:R-:W-:Y:S05]  /*69e0*/  PLOP3.LUT P3, PT, PT, PT, UP0, 0x80, 0x8 ;  /* 0x000000000008781c */ /* 0x000fea0003f6f008 */
[----:B------:R-:W1:Y:S01]  /*69f0*/  @UP0 LDCU.64 UR4, c[0x0][0x888] ;  /* 0x00011100ff0407ac */ /* 0x000e620008000a00 */
[----:B------:R-:W-:Y:S07]  /*6a00*/  @UP0 UIMAD UR6, UR36, UR6, URZ ;  /* 0x00000006240602a4 */ /* 0x000fee000f8e02ff */
[----:B------:R-:W-:Y:S01]  /*6a10*/  @!P3 PRMT R56, R0, 0x7610, R56 ;  /* 0x000076100038b816 */ /* 0x000fe20000000038 */
[----:B-1----:R-:W-:Y:S06]  /*6a20*/  @UP0 UIMAD.WIDE UR4, UR6, 0x4, UR4 ;  /* 0x00000004060408a5 */ /* 0x002fec000f8e0204 */
[----:B------:R-:W-:Y:S02]  /*6a30*/  IMAD.U32 R2, RZ, RZ, UR4 ;  /* 0x00000004ff027e24 */ /* 0x000fe4000f8e00ff */
[----:B------:R-:W-:Y:S03]  /*6a40*/  IMAD.U32 R3, RZ, RZ, UR5 ;  /* 0x00000005ff037e24 */ /* 0x000fe6000f8e00ff */
[----:B------:R-:W1:Y:S02]  /*6a50*/  @!UP0 LDCU UR4, c[0x0][0x880] ;  /* 0x00011000ff0487ac */ /* 0x000e640008000800 */
[----:B--2--5:R2:W5:Y:S02]  /*6a60*/  @P3 LDG.E R27, desc[UR8][R2.64] ;  /* 0x00000008021b3981 */ /* 0x024564000c1e1900 */
[----:B-12---:R-:W-:Y:S02]  /*6a70*/  @!P3 MOV R27, UR4 ;  /* 0x00000004001bbc02 */ /* 0x006fe40008000f00 */
.L_x_110:
[----:B------:R-:W-:Y:S05]  /*6a80*/  @!P4 BRA `(.L_x_111) ;  /* 0x000000000024c947 */ /* 0x000fea0003800000 */
[----:B------:R-:W-:Y:S01]  /*6a90*/  ISETP.NE.U32.AND P3, PT, R52, RZ, PT ;  /* 0x000000ff3400720c */ /* 0x000fe20003f65070 */
[----:B------:R-:W2:Y:S03]  /*6aa0*/  LDCU.64 UR4, c[0x0][0x358] ;  /* 0x00006b00ff0477ac */ /* 0x000ea60008000a00 */
[----:B------:R-:W-:Y:S11]  /*6ab0*/  ISETP.NE.AND.EX P3, PT, R53, RZ, PT, P3 ;  /* 0x000000ff3500720c */ /* 0x000ff60003f65330 */
[----:B------:R-:W-:Y:S02]  /*6ac0*/  @!UPT UIADD3 URZ, UPT, UPT, URZ, URZ, URZ ;  /* 0x000000fffffff290 */ /* 0x000fe4000fffe0ff */
[----:B------:R-:W3:Y:S01]  /*6ad0*/  @P3 LDC.64 R2, c[0x0][0x8a8] ;  /* 0x00022a00ff023b82 */ /* 0x000ee20000000a00 */
[----:B-1----:R-:W-:Y:S04]  /*6ae0*/  @P3 IMAD R0, R54, UR36, RZ ;  /* 0x0000002436003c24 */ /* 0x002fe8000f8e02ff */
[----:B---3--:R-:W-:Y:S05]  /*6af0*/  @P3 IMAD.WIDE R2, R0, 0x4, R2 ;  /* 0x0000000400023825 */ /* 0x008fea00078e0202 */
[----:B--2--5:R2:W5:Y:S02]  /*6b00*/  @P3 LDG.E R24, desc[UR4][R2.64] ;  /* 0x0000000402183981 */ /* 0x024564000c1e1900 */
[----:B--2---:R-:W3:Y:S02]  /*6b10*/  @!P3 LDC R24, c[0x0][0x8a0] ;  /* 0x00022800ff18bb82 */ /* 0x004ee40000000800 */
.L_x_111:
[----:B-----5:R-:W-:Y:S01]  /*6b20*/  FSETP.NEU.AND P3, PT, R27, RZ, PT ;  /* 0x000000ff1b00720b */ /* 0x020fe20003f6d000 */
[----:B------:R-:W-:Y:S01]  /*6b30*/  BSSY B1, `(.L_x_112) ;  /* 0x0000039000017945 */ /* 0x000fe20003800000 */
[----:B------:R-:W-:Y:S01]  /*6b40*/  SEL R3, RZ, 0xffffffff, P2 ;  /* 0xffffffffff037807 */ /* 0x000fe20001000000 */
[----:B------:R-:W-:Y:S01]  /*6b50*/  IMAD.MOV.U32 R35, RZ, RZ, 0x1 ;  /* 0x00000001ff237424 */ /* 0x000fe200078e00ff */
[----:B------:R-:W-:Y:S01]  /*6b60*/  @P1 LOP3.LUT P2, RZ, R56, 0xff, RZ, 0xc0, !PT ;  /* 0x000000ff38ff1812 */ /* 0x000fe2000784c0ff */
[----:B------:R-:W-:Y:S01]  /*6b70*/  IMAD R25, R22, 0x40, R23 ;  /* 0x0000004016197824 */ /* 0x000fe200078e0217 */
[----:B------:R-:W-:Y:S01]  /*6b80*/  @P1 SEL R2, RZ, 0xffffffff, P3 ;  /* 0xffffffffff021807 */ /* 0x000fe20001800000 */
[----:B------:R-:W-:Y:S01]  /*6b90*/  IMAD R63, R70, -0x10, R68 ;  /* 0xfffffff0463f7824 */ /* 0x000fe200078e0244 */
[----:B------:R-:W-:Y:S01]  /*6ba0*/  LOP3.LUT R66, R66, 0x1, RZ, 0x3c, !PT ;  /* 0x0000000142427812 */ /* 0x000fe200078e3cff */
[----:B------:R-:W-:Y:S01]  /*6bb0*/  IMAD.MOV.U32 R34, RZ, RZ, RZ ;  /* 0x000000ffff227224 */ /* 0x000fe200078e00ff */
[----:B------:R-:W-:Y:S02]  /*6bc0*/  @P0 SEL R2, R3, R2, !P2 ;  /* 0x0000000203020207 */ /* 0x000fe40005000000 */
[----:B------:R-:W-:Y:S02]  /*6bd0*/  CS2R R38, SRZ ;  /* 0x0000000000267805 */ /* 0x000fe4000001ff00 */
[----:B------:R-:W-:Y:S02]  /*6be0*/  LEA R75, R22, UR43, 0x3 ;  /* 0x0000002b164b7c11 */ /* 0x000fe4000f8e18ff */
[----:B------:R-:W-:Y:S02]  /*6bf0*/  CS2R R36, SRZ ;  /* 0x0000000000247805 */ /* 0x000fe4000001ff00 */
[----:B------:R-:W-:Y:S02]  /*6c00*/  @P1 LOP3.LUT R2, R2, 0x1, RZ, 0xc0, !PT ;  /* 0x0000000102021812 */ /* 0x000fe400078ec0ff */
[----:B------:R-:W-:Y:S02]  /*6c10*/  CS2R R42, SRZ ;  /* 0x00000000002a7805 */ /* 0x000fe4000001ff00 */
[----:B-1----:R-:W-:Y:S02]  /*6c20*/  SHF.L.U32 R0, R65, 0x1f, RZ ;  /* 0x0000001f41007819 */ /* 0x002fe400000006ff */
[----:B------:R-:W-:Y:S02]  /*6c30*/  CS2R R40, SRZ ;  /* 0x0000000000287805 */ /* 0x000fe4000001ff00 */
[----:B------:R-:W-:Y:S02]  /*6c40*/  ISETP.NE.U32.OR P5, PT, R2, 0x1, !P1 ;  /* 0x000000010200780c */ /* 0x000fe40004fa5470 */
[----:B------:R-:W-:Y:S02]  /*6c50*/  CS2R R46, SRZ ;  /* 0x00000000002e7805 */ /* 0x000fe4000001ff00 */
[----:B------:R-:W-:Y:S02]  /*6c60*/  PLOP3.LUT P2, PT, PT, PT, UP1, 0x80, 0x8 ;  /* 0x000000000008781c */ /* 0x000fe40003f4f018 */
[----:B------:R-:W-:Y:S02]  /*6c70*/  CS2R R44, SRZ ;  /* 0x00000000002c7805 */ /* 0x000fe4000001ff00 */
[----:B------:R-:W-:Y:S02]  /*6c80*/  LOP3.LUT P4, R61, R56, 0xff, RZ, 0xc0, !PT ;  /* 0x000000ff383d7812 */ /* 0x000fe4000788c0ff */
[----:B------:R-:W-:Y:S02]  /*6c90*/  CS2R R50, SRZ ;  /* 0x0000000000327805 */ /* 0x000fe4000001ff00 */
[----:B------:R-:W-:Y:S02]  /*6ca0*/  SEL R2, RZ, 0xffffffff, P3 ;  /* 0xffffffffff027807 */ /* 0x000fe40001800000 */
[----:B------:R-:W-:Y:S02]  /*6cb0*/  CS2R R48, SRZ ;  /* 0x0000000000307805 */ /* 0x000fe4000001ff00 */
[----:B------:R-:W-:Y:S02]  /*6cc0*/  P2R R74, PR, RZ, 0x20 ;  /* 0x00000020ff4a7803 */ /* 0x000fe40000000000 */
[----:B------:R-:W-:Y:S02]  /*6cd0*/  @P5 SHF.L.U32 R4, R66, 0x1f, RZ ;  /* 0x0000001f42045819 */ /* 0x000fe400000006ff */
[----:B------:R-:W-:Y:S02]  /*6ce0*/  @P2 SEL R2, R3, R2, !P4 ;  /* 0x0000000203022207 */ /* 0x000fe40006000000 */
[----:B------:R-:W1:Y:S02]  /*6cf0*/  @P5 SYNCS.PHASECHK.TRANS64.TRYWAIT P1, [UR43+0x60], R4 ;  /* 0x00006004ff0055a7 */ /* 0x000e64000802112b */
[----:B------:R-:W-:Y:S04]  /*6d00*/  LOP3.LUT R2, R2, 0x1, RZ, 0xc0, !PT ;  /* 0x0000000102027812 */ /* 0x000fe800078ec0ff */
[----:B------:R-:W-:Y:S04]  /*6d10*/  ISETP.NE.U32.AND P2, PT, R2, 0x1, PT ;  /* 0x000000010200780c */ /* 0x000fe80003f45070 */
[----:B------:R-:W-:Y:S01]  /*6d20*/  P2R R76, PR, RZ, 0x4 ;  /* 0x00000004ff4c7803 */ /* 0x000fe20000000000 */
[----:B------:R2:W4:Y:S01]  /*6d30*/  SYNCS.PHASECHK.TRANS64.TRYWAIT P0, [R75+URZ+0xd0], R0 ;  /* 0x0000d0004b0075a7 */ /* 0x00052200080011ff */
[----:B-1----:R-:W-:Y:S01]  /*6d40*/  @P5 SEL R35, RZ, 0x1, !P1 ;  /* 0x00000001ff235807 */ /* 0x002fe20004800000 */
[----:B--2---:R-:W-:Y:S06]  /*6d50*/  @!P5 BRA `(.L_x_113) ;  /* 0x000000000058d947 */ /* 0x004fec0003800000 */
[----:B------:R-:W-:Y:S01]  /*6d60*/  IMAD.MOV.U32 R39, RZ, RZ, RZ ;  /* 0x000000ffff277224 */ /* 0x000fe200078e00ff */
[----:B------:R-:W-:Y:S01]  /*6d70*/  ISETP.NE.AND P1, PT, R35, RZ, PT ;  /* 0x000000ff2300720c */ /* 0x000fe20003f25270 */
[----:B------:R-:W-:Y:S01]  /*6d80*/  BSSY B0, `(.L_x_114) ;  /* 0x000000c000007945 */ /* 0x000fe20003800000 */
[----:B------:R-:W-:Y:S02]  /*6d90*/  CS2R R50, SRZ ;  /* 0x0000000000327805 */ /* 0x000fe4000001ff00 */
[----:B------:R-:W-:Y:S02]  /*6da0*/  CS2R R48, SRZ ;  /* 0x0000000000307805 */ /* 0x000fe4000001ff00 */
[----:B------:R-:W-:Y:S02]  /*6db0*/  CS2R R46, SRZ ;  /* 0x00000000002e7805 */ /* 0x000fe4000001ff00 */
[----:B------:R-:W-:Y:S02]  /*6dc0*/  CS2R R44, SRZ ;  /* 0x00000000002c7805 */ /* 0x000fe4000001ff00 */
[----:B------:R-:W-:Y:S02]  /*6dd0*/  CS2R R42, SRZ ;  /* 0x00000000002a7805 */ /* 0x000fe4000001ff00 */
[----:B------:R-:W-:Y:S02]  /*6de0*/  CS2R R40, SRZ ;  /* 0x0000000000287805 */ /* 0x000fe4000001ff00 */
[----:B------:R-:W-:Y:S01]  /*6df0*/  CS2R R36, SRZ ;  /* 0x0000000000247805 */ /* 0x000fe2000001ff00 */
[----:B------:R-:W-:Y:S06]  /*6e00*/  @P1 BRA `(.L_x_115) ;  /* 0x00000000000c1947 */ /* 0x000fec0003800000 */
[----:B------:R-:W-:Y:S04]  /*6e10*/  SHF.L.U32 R3, R66, 0x1f, RZ ;  /* 0x0000001f42037819 */ /* 0x000fe800000006ff */
[----:B------:R-:W1:Y:S02]  /*6e20*/  SYNCS.PHASECHK.TRANS64.TRYWAIT P1, [UR43+0x60], R3 ;  /* 0x00006003ff0075a7 */ /* 0x000e64000802112b */
[----:B-1----:R-:W-:Y:S05]  /*6e30*/  @!P1 BRA `(.L_x_116) ;  /* 0x0000003400489947 */ /* 0x002fea0003800000 */
.L_x_115:
[----:B------:R-:W-:Y:S05]  /*6e40*/  BSYNC B0 ;  /* 0x0000000000007941 */ /* 0x000fea0003800000 */
.L_x_114:
[----:B------:R-:W-:Y:S01]  /*6e50*/  ISETP.NE.AND P1, PT, R76, RZ, PT ;  /* 0x000000ff4c00720c */ /* 0x000fe20003f25270 */
[----:B------:R-:W-:Y:S11]  /*6e60*/  HFMA2 R34, -RZ, RZ, 0, 5.9604644775390625e-08 ;  /* 0x00000001ff227431 */ /* 0x000ff600000001ff */
[----:B------:R-:W-:Y:S01]  /*6e70*/  @!UPT UIADD3 URZ, UPT, UPT, URZ, URZ, URZ ;  /* 0x000000fffffff290 */ /* 0x000fe2000fffe0ff */
[----:B------:R2:W1:Y:S04]  /*6e80*/  @P1 LDS.128 R48, [R69] ;  /* 0x0000000045301984 */ /* 0x0004680000000c00 */
[----:B------:R2:W1:Y:S04]  /*6e90*/  @P1 LDS.128 R44, [R68+0x10] ;  /* 0x00001000442c1984 */ /* 0x0004680000000c00 */
[----:B------:R2:W1:Y:S04]  /*6ea0*/  @P1 LDS.128 R40, [R67+0x20] ;  /* 0x0000200043281984 */ /* 0x0004680000000c00 */
[----:B------:R2:W1:Y:S02]  /*6eb0*/  @P1 LDS.128 R36, [R63+0x30] ;  /* 0x000030003f241984 */ /* 0x0004640000000c00 */
.L_x_113:
[----:B------:R-:W-:Y:S05]  /*6ec0*/  BSYNC B1 ;  /* 0x0000000000017941 */ /* 0x000fea0003800000 */
.L_x_112:
[----:B-1----:R-:W-:Y:S04]  /*6ed0*/  SHF.R.U32.HI R2, RZ, 0x15, R25 ;  /* 0x00000015ff027819 */ /* 0x002fe80000011619 */
[----:B------:R-:W-:Y:S01]  /*6ee0*/  LOP3.LUT P1, RZ, R2, 0x3, R57, 0x48, !PT ;  /* 0x0000000302ff7812 */ /* 0x000fe20007824839 */
[----:B------:R-:W-:Y:S01]  /*6ef0*/  @!UPT UIADD3 URZ, UPT, UPT, URZ, URZ, URZ ;  /* 0x000000fffffff290 */ /* 0x000fe2000fffe0ff */
[----:B----4-:R-:W-:Y:S11]  /*6f00*/  @P0 BRA `(.L_x_117) ;  /* 0x0000000000080947 */ /* 0x010ff60003800000 */
[----:B------:R-:W1:Y:S02]  /*6f10*/  SYNCS.PHASECHK.TRANS64.TRYWAIT P0, [R75+URZ+0xd0], R0 ;  /* 0x0000d0004b0075a7 */ /* 0x000e6400080011ff */
[----:B-1----:R-:W-:Y:S05]  /*6f20*/  @!P0 BRA `(.L_x_118) ;  /* 0x0000003400248947 */ /* 0x002fea0003800000 */
.L_x_117:
[----:B------:R-:W-:Y:S05]  /*6f30*/  @!P1 BRA `(.L_x_119) ;  /* 0x0000000000409947 */ /* 0x000fea0003800000 */
[----:B------:R-:W4:Y:S01]  /*6f40*/  LDCU.64 UR8, c[0x4][0x70] ;  /* 0x01000e00ff0877ac */ /* 0x000f220008000a00 */
[----:B------:R-:W-:Y:S01]  /*6f50*/  MOV R3, 0x0 ;  /* 0x0000000000037802 */ /* 0x000fe20000000f00 */
[----:B------:R-:W-:Y:S02]  /*6f60*/  HFMA2 R12, -RZ, RZ, 0, 5.9604644775390625e-08 ;  /* 0x00000001ff0c7431 */ /* 0x000fe400000001ff */
[----:B------:R-:W-:Y:S02]  /*6f70*/  IMAD.MOV.U32 R8, RZ, RZ, 0x192 ;  /* 0x00000192ff087424 */ /* 0x000fe400078e00ff */
[----:B------:R-:W-:Y:S01]  /*6f80*/  IMAD.MOV.U32 R13, RZ, RZ, RZ ;  /* 0x000000ffff0d7224 */ /* 0x000fe200078e00ff */
[----:B------:R-:W5:Y:S01]  /*6f90*/  LDCU.64 UR6, c[0x4][0x78] ;  /* 0x01000f00ff0677ac */ /* 0x000f620008000a00 */
[----:B------:R-:W1:Y:S01]  /*6fa0*/  LDC.64 R2, c[0x4][R3] ;  /* 0x0100000003027b82 */ /* 0x000e620000000a00 */
[----:B------:R-:W2:Y:S01]  /*6fb0*/  LDCU.64 UR4, c[0x4][0x10] ;  /* 0x01000200ff0477ac */ /* 0x000ea20008000a00 */
[----:B----4-:R-:W-:Y:S01]  /*6fc0*/  MOV R5, UR9 ;  /* 0x0000000900057c02 */ /* 0x010fe20008000f00 */
[----:B------:R-:W-:Y:S01]  /*6fd0*/  IMAD.U32 R4, RZ, RZ, UR8 ;  /* 0x00000008ff047e24 */ /* 0x000fe2000f8e00ff */
[----:B-----5:R-:W-:Y:S01]  /*6fe0*/  MOV R7, UR7 ;  /* 0x0000000700077c02 */ /* 0x020fe20008000f00 */
[----:B------:R-:W-:Y:S01]  /*6ff0*/  IMAD.U32 R6, RZ, RZ, UR6 ;  /* 0x00000006ff067e24 */ /* 0x000fe2000f8e00ff */
[----:B--2---:R-:W-:Y:S01]  /*7000*/  MOV R11, UR5 ;  /* 0x00000005000b7c02 */ /* 0x004fe20008000f00 */
[----:B------:R-:W-:Y:S02]  /*7010*/  IMAD.U32 R10, RZ, RZ, UR4 ;  /* 0x00000004ff0a7e24 */ /* 0x000fe4000f8e00ff */
[----:B------:R-:W-:Y:S07]  /*7020*/  LEPC R20, `(.L_x_119) ;  /* 0x000000001014794e */ /* 0x000fee0000000000 */
[----:B-1-3--:R-:W-:Y:S05]  /*7030*/  CALL.ABS.NOINC R2 ;  /* 0x0000000002007343 */ /* 0x00afea0003c00000 */
.L_x_119:
[----:B------:R-:W-:Y:S01]  /*7040*/  LOP3.LUT R20, R48, 0xffffe000, RZ, 0xc0, !PT ;  /* 0xffffe00030147812 */ /* 0x000fe200078ec0ff */
[----:B------:R-:W-:Y:S05]  /*7050*/  WARPSYNC.ALL ;  /* 0x0000000000007948 */ /* 0x000fea0003800000 */
[----:B------:R-:W-:Y:S01]  /*7060*/  R2UR UR4, R25 ;  /* 0x00000000190472ca */ /* 0x000fe200000e0000 */
[----:B------:R-:W-:Y:S01]  /*7070*/  BSSY.RECONVERGENT B0, `(.L_x_120) ;  /* 0x000005d000007945 */ /* 0x000fe20003800200 */
[----:B------:R-:W-:Y:S02]  /*7080*/  LOP3.LUT R21, R49, 0xffffe000, RZ, 0xc0, !PT ;  /* 0xffffe00031157812 */ /* 0x000fe400078ec0ff */
[----:B------:R-:W-:Y:S02]  /*7090*/  LOP3.LUT R26, R50, 0xffffe000, RZ, 0xc0, !PT ;  /* 0xffffe000321a7812 */ /* 0x000fe400078ec0ff */
[----:B------:R-:W-:Y:S02]  /*70a0*/  LOP3.LUT R33, R44, 0xffffe000, RZ, 0xc0, !PT ;  /* 0xffffe0002c217812 */ /* 0x000fe400078ec0ff */
[----:B------:R-:W-:Y:S05]  /*70b0*/  ISETP.NE.AND P0, PT, R71, RZ, PT ;  /* 0x000000ff4700720c */ /* 0x000fea0003f05270 */
[----:B------:R-:W1:Y:S02]  /*70c0*/  LDTM.x16 R4, tmem[UR4] ;  /* 0x00000004000479ee */ /* 0x000e640008240000 */
[C---:B-1-3--:R-:W-:Y:S01]  /*70d0*/  FMUL R0, R24.reuse, R4 ;  /* 0x0000000418007220 */ /* 0x04afe20000400000 */
[C---:B------:R-:W-:Y:S01]  /*70e0*/  FMUL R2, R24.reuse, R5 ;  /* 0x0000000518027220 */ /* 0x040fe20000400000 */
[C---:B------:R-:W-:Y:S01]  /*70f0*/  FMUL R3, R24.reuse, R6 ;  /* 0x0000000618037220 */ /* 0x040fe20000400000 */
[----:B------:R-:W-:Y:S01]  /*7100*/  FMUL R7, R24, R7 ;  /* 0x0000000718077220 */ /* 0x000fe20000400000 */
[----:B------:R-:W-:Y:S01]  /*7110*/  FFMA R28, R27, R20, R0 ;  /* 0x000000141b1c7223 */ /* 0x000fe20000000000 */
[----:B------:R-:W-:Y:S01]  /*7120*/  LOP3.LUT R20, R51, 0xffffe000, RZ, 0xc0, !PT ;  /* 0xffffe00033147812 */ /* 0x000fe200078ec0ff */
[C---:B------:R-:W-:Y:S01]  /*7130*/  FFMA R29, R27.reuse, R21, R2 ;  /* 0x000000151b1d7223 */ /* 0x040fe20000000002 */
[----:B------:R-:W-:Y:S01]  /*7140*/  LOP3.LUT R21, R46, 0xffffe000, RZ, 0xc0, !PT ;  /* 0xffffe0002e157812 */ /* 0x000fe200078ec0ff */
[----:B------:R-:W-:Y:S01]  /*7150*/  FFMA R30, R27, R26, R3 ;  /* 0x0000001a1b1e7223 */ /* 0x000fe20000000003 */
[----:B------:R-:W-:Y:S01]  /*7160*/  LOP3.LUT R26, R45, 0xffffe000, RZ, 0xc0, !PT ;  /* 0xffffe0002d1a7812 */ /* 0x000fe200078ec0ff */
[----:B------:R-:W-:Y:S01]  /*7170*/  FFMA R31, R27, R20, R7 ;  /* 0x000000141b1f7223 */ /* 0x000fe20000000007 */
[----:B------:R-:W-:Y:S01]  /*7180*/  LOP3.LUT R20, R47, 0xffffe000, RZ, 0xc0, !PT ;  /* 0xffffe0002f147812 */ /* 0x000fe200078ec0ff */
[C---:B------:R-:W-:Y:S01]  /*7190*/  FMUL R4, R24.reuse, R8 ;  /* 0x0000000818047220 */ /* 0x040fe20000400000 */
[----:B------:R-:W-:Y:S01]  /*71a0*/  F2FP.TF32.F32.PACK_B R28, R28 ;  /* 0x0000001cff1c723e */ /* 0x000fe200024050ff */
[C---:B------:R-:W-:Y:S01]  /*71b0*/  FMUL R5, R24.reuse, R9 ;  /* 0x0000000918057220 */ /* 0x040fe20000400000 */
[----:B------:R-:W-:Y:S01]  /*71c0*/  F2FP.TF32.F32.PACK_B R29, R29 ;  /* 0x0000001dff1d723e */ /* 0x000fe200024050ff */
[C---:B------:R-:W-:Y:S01]  /*71d0*/  FMUL R6, R24.reuse, R10 ;  /* 0x0000000a18067220 */ /* 0x040fe20000400000 */
[----:B------:R-:W-:Y:S01]  /*71e0*/  FMUL R11, R24, R11 ;  /* 0x0000000b180b7220 */ /* 0x000fe20000400000 */
[----:B------:R-:W-:Y:S01]  /*71f0*/  F2FP.TF32.F32.PACK_B R30, R30 ;  /* 0x0000001eff1e723e */ /* 0x000fe200024050ff */
[C---:B------:R-:W-:Y:S01]  /*7200*/  FFMA R4, R27.reuse, R33, R4 ;  /* 0x000000211b047223 */ /* 0x040fe20000000004 */
[----:B------:R-:W-:Y:S01]  /*7210*/  F2FP.TF32.F32.PACK_B R31, R31 ;  /* 0x0000001fff1f723e */ /* 0x000fe200024050ff */
[C---:B------:R-:W-:Y:S01]  /*7220*/  FFMA R5, R27.reuse, R26, R5 ;  /* 0x0000001a1b057223 */ /* 0x040fe20000000005 */
[C---:B------:R-:W-:Y:S01]  /*7230*/  FFMA R6, R27.reuse, R21, R6 ;  /* 0x000000151b067223 */ /* 0x040fe20000000006 */
[----:B------:R-:W-:Y:S01]  /*7240*/  FFMA R7, R27, R20, R11 ;  /* 0x000000141b077223 */ /* 0x000fe2000000000b */
[----:B------:R-:W-:Y:S01]  /*7250*/  LOP3.LUT R33, R40, 0xffffe000, RZ, 0xc0, !PT ;  /* 0xffffe00028217812 */ /* 0x000fe200078ec0ff */
[----:B------:R1:W-:Y:S01]  /*7260*/  STS.128 [R69], R28 ;  /* 0x0000001c45007388 */ /* 0x0003e20000000c00 */
[----:B------:R-:W-:Y:S01]  /*7270*/  LOP3.LUT R26, R41, 0xffffe000, RZ, 0xc0, !PT ;  /* 0xffffe000291a7812 */ /* 0x000fe200078ec0ff */
[C---:B------:R-:W-:Y:S01]  /*7280*/  FMUL R8, R24.reuse, R12 ;  /* 0x0000000c18087220 */ /* 0x040fe20000400000 */
[----:B------:R-:W-:Y:S01]  /*7290*/  FMUL R9, R24, R13 ;  /* 0x0000000d18097220 */ /* 0x000fe20000400000 */
[----:B------:R-:W-:Y:S01]  /*72a0*/  LOP3.LUT R21, R42, 0xffffe000, RZ, 0xc0, !PT ;  /* 0xffffe0002a157812 */ /* 0x000fe200078ec0ff */
[C---:B------:R-:W-:Y:S01]  /*72b0*/  FMUL R10, R24.reuse, R14 ;  /* 0x0000000e180a7220 */ /* 0x040fe20000400000 */
[----:B------:R-:W-:Y:S01]  /*72c0*/  LOP3.LUT R20, R43, 0xffffe000, RZ, 0xc0, !PT ;  /* 0xffffe0002b147812 */ /* 0x000fe200078ec0ff */
[----:B------:R-:W-:Y:S01]  /*72d0*/  FMUL R15, R24, R15 ;  /* 0x0000000f180f7220 */ /* 0x000fe20000400000 */
[----:B------:R-:W-:Y:S01]  /*72e0*/  F2FP.TF32.F32.PACK_B R4, R4 ;  /* 0x00000004ff04723e */ /* 0x000fe200024050ff */
[C---:B------:R-:W-:Y:S01]  /*72f0*/  FFMA R8, R27.reuse, R33, R8 ;  /* 0x000000211b087223 */ /* 0x040fe20000000008 */
[----:B------:R-:W-:Y:S01]  /*7300*/  F2FP.TF32.F32.PACK_B R5, R5 ;  /* 0x00000005ff05723e */ /* 0x000fe200024050ff */
[C---:B------:R-:W-:Y:S01]  /*7310*/  FFMA R9, R27.reuse, R26, R9 ;  /* 0x0000001a1b097223 */ /* 0x040fe20000000009 */
[----:B------:R-:W-:Y:S01]  /*7320*/  F2FP.TF32.F32.PACK_B R6, R6 ;  /* 0x00000006ff06723e */ /* 0x000fe200024050ff */
[C---:B------:R-:W-:Y:S01]  /*7330*/  FFMA R10, R27.reuse, R21, R10 ;  /* 0x000000151b0a7223 */ /* 0x040fe2000000000a */
[----:B------:R-:W-:Y:S01]  /*7340*/  F2FP.TF32.F32.PACK_B R7, R7 ;  /* 0x00000007ff07723e */ /* 0x000fe200024050ff */
[----:B------:R-:W-:Y:S01]  /*7350*/  FFMA R11, R27, R20, R15 ;  /* 0x000000141b0b7223 */ /* 0x000fe2000000000f */
[----:B------:R-:W-:Y:S01]  /*7360*/  LOP3.LUT R33, R36, 0xffffe000, RZ, 0xc0, !PT ;  /* 0xffffe00024217812 */ /* 0x000fe200078ec0ff */
[C---:B------:R-:W-:Y:S01]  /*7370*/  FMUL R12, R24.reuse, R16 ;  /* 0x00000010180c7220 */ /* 0x040fe20000400000 */
[----:B------:R-:W-:Y:S01]  /*7380*/  LOP3.LUT R26, R37, 0xffffe000, RZ, 0xc0, !PT ;  /* 0xffffe000251a7812 */ /* 0x000fe200078ec0ff */
[----:B------:R1:W-:Y:S01]  /*7390*/  STS.128 [R68+0x10], R4 ;  /* 0x0000100444007388 */ /* 0x0003e20000000c00 */
        /* <DEDUP_REMOVED lines=13> */
[----:B------:R-:W-:Y:S02]  /*7470*/  F2FP.TF32.F32.PACK_B R12, R12 ;  /* 0x0000000cff0c723e */ /* 0x000fe400024050ff */
[----:B------:R-:W-:Y:S01]  /*7480*/  F2FP.TF32.F32.PACK_B R13, R13 ;  /* 0x0000000dff0d723e */ /* 0x000fe200024050ff */
[----:B------:R1:W-:Y:S01]  /*7490*/  STS.128 [R67+0x20], R8 ;  /* 0x0000200843007388 */ /* 0x0003e20000000c00 */
[----:B------:R-:W-:Y:S02]  /*74a0*/  F2FP.TF32.F32.PACK_B R14, R14 ;  /* 0x0000000eff0e723e */ /* 0x000fe400024050ff */
[----:B------:R-:W-:Y:S05]  /*74b0*/  F2FP.TF32.F32.PACK_B R15, R15 ;  /* 0x0000000fff0f723e */ /* 0x000fea00024050ff */
[----:B------:R1:W-:Y:S01]  /*74c0*/  STS.128 [R63+0x30], R12 ;  /* 0x0000300c3f007388 */ /* 0x0003e20000000c00 */
[----:B------:R-:W-:Y:S01]  /*74d0*/  @!PT LDS RZ, [RZ] ;  /* 0x00000000fffff984 */ /* 0x000fe20000000800 */
[----:B------:R-:W-:Y:S01]  /*74e0*/  @!PT LDS RZ, [RZ] ;  /* 0x00000000fffff984 */ /* 0x000fe20000000800 */
[----:B------:R-:W-:Y:S01]  /*74f0*/  @!PT LDS RZ, [RZ] ;  /* 0x00000000fffff984 */ /* 0x000fe20000000800 */
[----:B------:R-:W-:Y:S01]  /*7500*/  @!PT LDS RZ, [RZ] ;  /* 0x00000000fffff984 */ /* 0x000fe20000000800 */
[----:B------:R3:W-:Y:S07]  /*7510*/  MEMBAR.ALL.CTA ;  /* 0x0000000000007992 */ /* 0x0007ee0000008000 */
[----:B---3--:R-:W3:Y:S02]  /*7520*/  FENCE.VIEW.ASYNC.S ;  /* 0x00000000000073c6 */ /* 0x008ee40000000000 */
[----:B---3--:R-:W-:Y:S06]  /*7530*/  BAR.SYNC.DEFER_BLOCKING 0x1, 0x80 ;  /* 0x0042000000007b1d */ /* 0x008fec0000010000 */
[----:B------:R-:W-:Y:S05]  /*7540*/  @P0 BRA `(.L_x_121) ;  /* 0x00000000003c0947 */ /* 0x000fea0003800000 */
[----:B------:R-:W3:Y:S01]  /*7550*/  LDCU.64 UR6, c[0x0][0x348] ;  /* 0x00006900ff0677ac */ /* 0x000ee20008000a00 */
[----:B------:R-:W-:Y:S01]  /*7560*/  UIADD3 UR4, UPT, UPT, UR43, 0x200, URZ ;  /* 0x000002002b047890 */ /* 0x000fe2000fffe0ff */
[----:B------:R-:W-:Y:S01]  /*7570*/  UMOV UR51, UR36 ;  /* 0x0000002400337c82 */ /* 0x000fe20008000000 */
[----:B------:R-:W-:Y:S02]  /*7580*/  UIADD3 UR9, UPT, UPT, UR49, 0x40, URZ ;  /* 0x0000004031097890 */ /* 0x000fe4000fffe0ff */
[----:B------:R-:W-:Y:S02]  /*7590*/  UIADD3 UR8, UPT, UPT, UR43, 0x1200, URZ ;  /* 0x000012002b087890 */ /* 0x000fe4000fffe0ff */
[----:B------:R-:W-:Y:S01]  /*75a0*/  MOV R60, UR4 ;  /* 0x00000004003c7c02 */ /* 0x000fe20008000f00 */
[----:B------:R-:W-:Y:S01]  /*75b0*/  UMOV UR10, UR50 ;  /* 0x00000032000a7c82 */ /* 0x000fe20008000000 */
[----:B------:R-:W-:Y:S02]  /*75c0*/  UMOV UR11, UR36 ;  /* 0x00000024000b7c82 */ /* 0x000fe40008000000 */
[----:B------:R-:W-:Y:S01]  /*75d0*/  R2UR UR48, R60 ;  /* 0x000000003c3072ca */ /* 0x000fe200000e0000 */
[----:B---3--:R-:W-:Y:S04]  /*75e0*/  UIADD3 UR4, UP0, UPT, UR6, 0x680, URZ ;  /* 0x0000068006047890 */ /* 0x008fe8000ff1e0ff */
[----:B------:R-:W-:Y:S09]  /*75f0*/  UIADD3.X UR5, UPT, UPT, URZ, UR7, URZ, UP0, !UPT ;  /* 0x00000007ff057290 */ /* 0x000ff200087fe4ff */
[----:B------:R3:W-:Y:S01]  /*7600*/  UTMASTG.3D [UR48], [UR4] ;  /* 0x00000030040073b5 */ /* 0x0007e20008010000 */
[----:B------:R3:W-:Y:S01]  /*7610*/  UTMASTG.3D [UR8], [UR4] ;  /* 0x00000008040073b5 */ /* 0x0007e20008010000 */
[----:B------:R0:W-:Y:S01]  /*7620*/  UTMACMDFLUSH ;  /* 0x00000000000079b7 */ /* 0x0001e20000000000 */
[----:B---3--:R-:W-:Y:S04]  /*7630*/  DEPBAR.LE SB0, 0x1 ;  /* 0x000080400000791a */ /* 0x008fe80000000000 */
.L_x_121:
[----:B------:R-:W-:Y:S05]  /*7640*/  BSYNC.RECONVERGENT B0 ;  /* 0x0000000000007941 */ /* 0x000fea0003800200 */
.L_x_120:
[----:B------:R-:W-:Y:S01]  /*7650*/  BAR.SYNC.DEFER_BLOCKING 0x1, 0x80 ;  /* 0x0042000000007b1d */ /* 0x000fe20000010000 */
[----:B------:R-:W-:Y:S01]  /*7660*/  ISETP.NE.AND P1, PT, R74, RZ, PT ;  /* 0x000000ff4a00720c */ /* 0x000fe20003f25270 */
[----:B------:R-:W-:Y:S01]  /*7670*/  UISETP.NE.AND UP0, UPT, UR52, URZ, UPT ;  /* 0x000000ff3400728c */ /* 0x000fe2000bf05270 */
[----:B------:R-:W-:Y:S11]  /*7680*/  LEA R3, R34, UR43, 0x3 ;  /* 0x0000002b22037c11 */ /* 0x000ff6000f8e18ff */
[----:B------:R-:W-:Y:S01]  /*7690*/  @P1 SHF.L.U32 R2, R66, 0x1f, RZ ;  /* 0x0000001f42021819 */ /* 0x000fe200000006ff */
[----:B------:R-:W-:Y:S06]  /*76a0*/  BRA.U !UP0, `(.L_x_122) ;  /* 0x0000000108247547 */ /* 0x000fec000b800000 */
[----:B-1----:R-:W-:Y:S01]  /*76b0*/  IMAD.U32 R5, RZ, RZ, UR46 ;  /* 0x0000002eff057e24 */ /* 0x002fe2000f8e00ff */
[----:B------:R-:W-:Y:S01]  /*76c0*/  MOV R0, UR47 ;  /* 0x0000002f00007c02 */ /* 0x000fe20008000f00 */
[----:B------:R-:W-:Y:S03]  /*76d0*/  UIADD3 UR4, UPT, UPT, UR46, 0x1, URZ ;  /* 0x000000012e047890 */ /* 0x000fe6000fffe0ff */
[----:B------:R-:W-:Y:S01]  /*76e0*/  @P1 LEA R5, R5, UR43, 0x3 ;  /* 0x0000002b05051c11 */ /* 0x000fe2000f8e18ff */
[----:B------:R-:W-:Y:S04]  /*76f0*/  UISETP.NE.AND UP0, UPT, UR4, 0x4, UPT ;  /* 0x000000040400788c */ /* 0x000fe8000bf05270 */
[----:B------:R-:W-:Y:S01]  /*7700*/  @P1 VIADD R5, R5, 0x80 ;  /* 0x0000008005051836 */ /* 0x000fe20000000000 */
[----:B------:R-:W-:Y:S04]  /*7710*/  USEL UR46, UR4, URZ, UP0 ;  /* 0x000000ff042e7287 */ /* 0x000fe80008000000 */
[----:B------:R-:W-:Y:S04]  /*7720*/  @P1 PRMT R0, R0, 0x654, R5 ;  /* 0x0000065400001816 */ /* 0x000fe80000000005 */
[----:B------:R3:W-:Y:S04]  /*7730*/  @P1 SYNCS.ARRIVE.TRANS64.RED.A1T0 RZ, [R0+URZ], RZ ;  /* 0x000000ff00ff19a7 */ /* 0x0007e800081004ff */
.L_x_122:
[----:B------:R-:W4:Y:S01]  /*7740*/  @P1 SYNCS.PHASECHK.TRANS64.TRYWAIT P0, [R3+URZ+0x60], R2 ;  /* 0x00006002030015a7 */ /* 0x000f2200080011ff */
[----:B------:R-:W-:Y:S01]  /*7750*/  BSSY B1, `(.L_x_123) ;  /* 0x0000016000017945 */ /* 0x000fe20003800000 */
[----:B----4-:R-:W-:Y:S03]  /*7760*/  @P1 SEL R35, RZ, 0x1, !P0 ;  /* 0x00000001ff231807 */ /* 0x010fe60004000000 */
[----:B------:R-:W-:Y:S05]  /*7770*/  @!P1 BRA `(.L_x_124) ;  /* 0x00000000004c9947 */ /* 0x000fea0003800000 */
[----:B------:R-:W-:Y:S01]  /*7780*/  ISETP.NE.AND P0, PT, R35, RZ, PT ;  /* 0x000000ff2300720c */ /* 0x000fe20003f05270 */
[----:B------:R-:W-:Y:S01]  /*7790*/  BSSY B0, `(.L_x_125) ;  /* 0x000000b000007945 */ /* 0x000fe20003800000 */
[----:B------:R-:W-:Y:S11]  /*77a0*/  ISETP.NE.AND P1, PT, R76, RZ, PT ;  /* 0x000000ff4c00720c */ /* 0x000ff60003f25270 */
[----:B------:R-:W-:Y:S02]  /*77b0*/  @!UPT UIADD3 URZ, UPT, UPT, URZ, URZ, URZ ;  /* 0x000000fffffff290 */ /* 0x000fe4000fffe0ff */
[C---:B-1----:R-:W-:Y:S01]  /*77c0*/  @P1 IMAD R6, R34.reuse, 0x2000, R69 ;  /* 0x0000200022061824 */ /* 0x042fe200078e0245 */
[C---:B------:R-:W-:Y:S01]  /*77d0*/  @P1 LEA R4, R34.reuse, R67, 0xd ;  /* 0x0000004322041211 */ /* 0x040fe200078e68ff */
[C---:B------:R-:W-:Y:S02]  /*77e0*/  @P1 IMAD R5, R34.reuse, 0x2000, R68 ;  /* 0x0000200022051824 */ /* 0x040fe400078e0244 */
[----:B------:R-:W-:Y:S01]  /*77f0*/  @P1 IMAD R2, R34, 0x2000, R63 ;  /* 0x0000200022021824 */ /* 0x000fe200078e023f */
[----:B------:R-:W-:Y:S06]  /*7800*/  @P0 BRA `(.L_x_126) ;  /* 0x00000000000c0947 */ /* 0x000fec0003800000 */
[----:B---3--:R-:W-:Y:S04]  /*7810*/  SHF.L.U32 R0, R66, 0x1f, RZ ;  /* 0x0000001f42007819 */ /* 0x008fe800000006ff */
[----:B------:R-:W1:Y:S02]  /*7820*/  SYNCS.PHASECHK.TRANS64.TRYWAIT P0, [R3+URZ+0x60], R0 ;  /* 0x00006000030075a7 */ /* 0x000e6400080011ff */
[----:B-1----:R-:W-:Y:S05]  /*7830*/  @!P0 BRA `(.L_x_127) ;  /* 0x0000002800f48947 */ /* 0x002fea0003800000 */
.L_x_126:
[----:B------:R-:W-:Y:S05]  /*7840*/  BSYNC B0 ;  /* 0x0000000000007941 */ /* 0x000fea0003800000 */
.L_x_125:
[----:B------:R-:W-:Y:S02]  /*7850*/  ISETP.NE.AND P0, PT, R76, RZ, PT ;  /* 0x000000ff4c00720c */ /* 0x000fe40003f05270 */
[----:B------:R-:W-:Y:S11]  /*7860*/  IADD3 R34, PT, PT, R34, 0x1, RZ ;  /* 0x0000000122227810 */ /* 0x000ff60007ffe0ff */
[----:B------:R4:W1:Y:S04]  /*7870*/  @P0 LDS.128 R48, [R6] ;  /* 0x0000000006300984 */ /* 0x0008680000000c00 */
[----:B------:R4:W1:Y:S04]  /*7880*/  @P0 LDS.128 R44, [R5+0x10] ;  /* 0x00001000052c0984 */ /* 0x0008680000000c00 */
[----:B------:R4:W1:Y:S04]  /*7890*/  @P0 LDS.128 R40, [R4+0x20] ;  /* 0x0000200004280984 */ /* 0x0008680000000c00 */
[----:B------:R4:W1:Y:S02]  /*78a0*/  @P0 LDS.128 R36, [R2+0x30] ;  /* 0x0000300002240984 */ /* 0x0008640000000c00 */
.L_x_124:
[----:B------:R-:W-:Y:S05]  /*78b0*/  BSYNC B1 ;  /* 0x0000000000017941 */ /* 0x000fea0003800000 */
.L_x_123:
[----:B-1-3--:R-:W-:Y:S05]  /*78c0*/  VIADD R0, R25, 0x10 ;  /* 0x0000001019007836 */ /* 0x00afea0000000000 */
[----:B------:R-:W-:Y:S04]  /*78d0*/  SHF.R.U32.HI R0, RZ, 0x15, R0 ;  /* 0x00000015ff007819 */ /* 0x000fe80000011600 */
[----:B------:R-:W-:Y:S11]  /*78e0*/  LOP3.LUT P0, RZ, R0, 0x3, R57, 0x48, !PT ;  /* 0x0000000300ff7812 */ /* 0x000ff60007804839 */
[----:B------:R-:W-:Y:S02]  /*78f0*/  @!UPT UIADD3 URZ, UPT, UPT, URZ, URZ, URZ ;  /* 0x000000fffffff290 */ /* 0x000fe4000fffe0ff */
[----:B------:R-:W-:Y:S05]  /*7900*/  @!P0 BRA `(.L_x_128) ;  /* 0x0000000000408947 */ /* 0x000fea0003800000 */
[----:B------:R-:W1:Y:S01]  /*7910*/  LDCU.64 UR8, c[0x4][0x70] ;  /* 0x01000e00ff0877ac */ /* 0x000e620008000a00 */
[----:B------:R-:W-:Y:S01]  /*7920*/  MOV R3, 0x0 ;  /* 0x0000000000037802 */ /* 0x000fe20000000f00 */
[----:B------:R-:W-:Y:S02]  /*7930*/  HFMA2 R12, -RZ, RZ, 0, 5.9604644775390625e-08 ;  /* 0x00000001ff0c7431 */ /* 0x000fe400000001ff */
[----:B------:R-:W-:Y:S02]  /*7940*/  IMAD.MOV.U32 R8, RZ, RZ, 0x192 ;  /* 0x00000192ff087424 */ /* 0x000fe400078e00ff */
[----:B------:R-:W-:Y:S01]  /*7950*/  IMAD.MOV.U32 R13, RZ, RZ, RZ ;  /* 0x000000ffff0d7224 */ /* 0x000fe200078e00ff */
[----:B------:R-:W3:Y:S01]  /*7960*/  LDCU.64 UR6, c[0x4][0x78] ;  /* 0x01000f00ff0677ac */ /* 0x000ee20008000a00 */
[----:B----4-:R-:W4:Y:S01]  /*7970*/  LDC.64 R2, c[0x4][R3] ;  /* 0x0100000003027b82 */ /* 0x010f220000000a00 */
[----:B------:R-:W5:Y:S01]  /*7980*/  LDCU.64 UR4, c[0x4][0x10] ;  /* 0x01000200ff0477ac */ /* 0x000f620008000a00 */
[----:B-1----:R-:W-:Y:S01]  /*7990*/  MOV R5, UR9 ;  /* 0x0000000900057c02 */ /* 0x002fe20008000f00 */
[----:B------:R-:W-:Y:S01]  /*79a0*/  IMAD.U32 R4, RZ, RZ, UR8 ;  /* 0x00000008ff047e24 */ /* 0x000fe2000f8e00ff */
[----:B---3--:R-:W-:Y:S01]  /*79b0*/  MOV R7, UR7 ;  /* 0x0000000700077c02 */ /* 0x008fe20008000f00 */
[----:B------:R-:W-:Y:S01]  /*79c0*/  IMAD.U32 R6, RZ, RZ, UR6 ;  /* 0x00000006ff067e24 */ /* 0x000fe2000f8e00ff */
[----:B-----5:R-:W-:Y:S01]  /*79d0*/  MOV R11, UR5 ;  /* 0x00000005000b7c02 */ /* 0x020fe20008000f00 */
[----:B------:R-:W-:Y:S02]  /*79e0*/  IMAD.U32 R10, RZ, RZ, UR4 ;  /* 0x00000004ff0a7e24 */ /* 0x000fe4000f8e00ff */
[----:B------:R-:W-:Y:S07]  /*79f0*/  LEPC R20, `(.L_x_128) ;  /* 0x000000001014794e */ /* 0x000fee0000000000 */
[----:B--2-4-:R-:W-:Y:S05]  /*7a00*/  CALL.ABS.NOINC R2 ;  /* 0x0000000002007343 */ /* 0x014fea0003c00000 */
.L_x_128:
[----:B------:R-:W-:Y:S01]  /*7a10*/  ISETP.NE.AND P6, PT, R74, RZ, PT ;  /* 0x000000ff4a00720c */ /* 0x000fe20003fc5270 */
[----:B------:R-:W-:Y:S05]  /*7a20*/  WARPSYNC.ALL ;  /* 0x0000000000007948 */ /* 0x000fea0003800000 */
[----:B------:R-:W-:Y:S01]  /*7a30*/  R2UR UR4, R25 ;  /* 0x00000000190472ca */ /* 0x000fe200000e0000 */
[----:B------:R-:W-:Y:S01]  /*7a40*/  IMAD.U32 R77, RZ, RZ, UR46 ;  /* 0x0000002eff4d7e24 */ /* 0x000fe2000f8e00ff */
[----:B------:R-:W-:Y:S01]  /*7a50*/  LOP3.LUT R20, R48, 0xffffe000, RZ, 0xc0, !PT ;  /* 0xffffe00030147812 */ /* 0x000fe200078ec0ff */
[----:B------:R-:W-:Y:S01]  /*7a60*/  BSSY.RECONVERGENT B0, `(.L_x_129) ;  /* 0x0000063000007945 */ /* 0x000fe20003800200 */
[----:B------:R-:W-:Y:S02]  /*7a70*/  LOP3.LUT R21, R49, 0xffffe000, RZ, 0xc0, !PT ;  /* 0xffffe00031157812 */ /* 0x000fe400078ec0ff */
[----:B------:R-:W-:Y:S02]  /*7a80*/  LOP3.LUT R26, R51, 0xffffe000, RZ, 0xc0, !PT ;  /* 0xffffe000331a7812 */ /* 0x000fe400078ec0ff */
[----:B------:R-:W-:Y:S01]  /*7a90*/  @P6 LEA R0, R77, UR43, 0x3 ;  /* 0x0000002b4d006c11 */ /* 0x000fe2000f8e18ff */
[----:B------:R-:W-:Y:S01]  /*7aa0*/  IMAD.U32 R77, RZ, RZ, UR47 ;  /* 0x0000002fff4d7e24 */ /* 0x000fe2000f8e00ff */
[----:B------:R-:W-:Y:S02]  /*7ab0*/  LOP3.LUT R33, R44, 0xffffe000, RZ, 0xc0, !PT ;  /* 0xffffe0002c217812 */ /* 0x000fe400078ec0ff */
[----:B------:R-:W-:Y:S01]  /*7ac0*/  LOP3.LUT R32, R45, 0xffffe000, RZ, 0xc0, !PT ;  /* 0xffffe0002d207812 */ /* 0x000fe200078ec0ff */
[----:B----4-:R-:W1:Y:S01]  /*7ad0*/  LDTM.x16 R4, tmem[UR4+0x10] ;  /* 0x00001004000479ee */ /* 0x010e620008240000 */
[----:B------:R-:W-:Y:S01]  /*7ae0*/  ISETP.NE.AND P0, PT, R71, RZ, PT ;  /* 0x000000ff4700720c */ /* 0x000fe20003f05270 */
[----:B------:R-:W-:Y:S05]  /*7af0*/  @P6 VIADD R0, R0, 0x80 ;  /* 0x0000008000006836 */ /* 0x000fea0000000000 */
[----:B------:R-:W-:Y:S01]  /*7b00*/  @P6 PRMT R77, R77, 0x654, R0 ;  /* 0x000006544d4d6816 */ /* 0x000fe20000000000 */
[C---:B-1----:R-:W-:Y:S01]  /*7b10*/  FMUL R0, R24.reuse, R4 ;  /* 0x0000000418007220 */ /* 0x042fe20000400000 */
[C---:B------:R-:W-:Y:S01]  /*7b20*/  FMUL R2, R24.reuse, R5 ;  /* 0x0000000518027220 */ /* 0x040fe20000400000 */
[C---:B------:R-:W-:Y:S01]  /*7b30*/  FMUL R3, R24.reuse, R6 ;  /* 0x0000000618037220 */ /* 0x040fe20000400000 */
[----:B------:R-:W-:Y:S01]  /*7b40*/  FMUL R7, R24, R7 ;  /* 0x0000000718077220 */ /* 0x000fe20000400000 */
[C---:B------:R-:W-:Y:S01]  /*7b50*/  FFMA R28, R27.reuse, R20, R0 ;  /* 0x000000141b1c7223 */ /* 0x040fe20000000000 */
[----:B------:R-:W-:Y:S01]  /*7b60*/  LOP3.LUT R20, R50, 0xffffe000, RZ, 0xc0, !PT ;  /* 0xffffe00032147812 */ /* 0x000fe200078ec0ff */
[C---:B------:R-:W-:Y:S01]  /*7b70*/  FFMA R29, R27.reuse, R21, R2 ;  /* 0x000000151b1d7223 */ /* 0x040fe20000000002 */
[----:B------:R-:W-:Y:S01]  /*7b80*/  LOP3.LUT R21, R40, 0xffffe000, RZ, 0xc0, !PT ;  /* 0xffffe00028157812 */ /* 0x000fe200078ec0ff */
[----:B------:R-:W-:Y:S01]  /*7b90*/  FMUL R4, R24, R8 ;  /* 0x0000000818047220 */ /* 0x000fe20000400000 */
[----:B------:R-:W-:Y:S01]  /*7ba0*/  F2FP.TF32.F32.PACK_B R28, R28 ;  /* 0x0000001cff1c723e */ /* 0x000fe200024050ff */
[C---:B------:R-:W-:Y:S01]  /*7bb0*/  FFMA R30, R27.reuse, R20, R3 ;  /* 0x000000141b1e7223 */ /* 0x040fe20000000003 */
        /* <DEDUP_REMOVED lines=8> */
[----:B------:R-:W-:Y:S01]  /*7c40*/  F2FP.TF32.F32.PACK_B R31, R31 ;  /* 0x0000001fff1f723e */ /* 0x000fe200024050ff */
[C---:B------:R-:W-:Y:S01]  /*7c50*/  FFMA R4, R27.reuse, R33, R4 ;  /* 0x000000211b047223 */ /* 0x040fe20000000004 */
[C---:B------:R-:W-:Y:S01]  /*7c60*/  FFMA R5, R27.reuse, R32, R5 ;  /* 0x000000201b057223 */ /* 0x040fe20000000005 */
[C---:B------:R-:W-:Y:S01]  /*7c70*/  FFMA R6, R27.reuse, R20, R6 ;  /* 0x000000141b067223 */ /* 0x040fe20000000006 */
[----:B------:R-:W-:Y:S01]  /*7c80*/  FFMA R7, R27, R26, R11 ;  /* 0x0000001a1b077223 */ /* 0x000fe2000000000b */
[----:B------:R1:W-:Y:S01]  /*7c90*/  STS.128 [R69+0x2000], R28 ;  /* 0x0020001c45007388 */ /* 0x0003e20000000c00 */
[----:B------:R-:W-:Y:S01]  /*7ca0*/  LOP3.LUT R32, R41, 0xffffe000, RZ, 0xc0, !PT ;  /* 0xffffe00029207812 */ /* 0x000fe200078ec0ff */
[----:B------:R-:W-:Y:S01]  /*7cb0*/  FMUL R8, R24, R12 ;  /* 0x0000000c18087220 */ /* 0x000fe20000400000 */
[----:B------:R-:W-:Y:S01]  /*7cc0*/  LOP3.LUT R33, R42, 0xffffe000, RZ, 0xc0, !PT ;  /* 0xffffe0002a217812 */ /* 0x000fe200078ec0ff */
[C---:B------:R-:W-:Y:S01]  /*7cd0*/  FMUL R9, R24.reuse, R13 ;  /* 0x0000000d18097220 */ /* 0x040fe20000400000 */
[----:B------:R-:W-:Y:S01]  /*7ce0*/  LOP3.LUT R20, R43, 0xffffe000, RZ, 0xc0, !PT ;  /* 0xffffe0002b147812 */ /* 0x000fe200078ec0ff */
[C---:B------:R-:W-:Y:S01]  /*7cf0*/  FMUL R10, R24.reuse, R14 ;  /* 0x0000000e180a7220 */ /* 0x040fe20000400000 */
        /* <DEDUP_REMOVED lines=30> */
[----:B------:R-:W-:Y:S02]  /*7ee0*/  F2FP.TF32.F32.PACK_B R15, R15 ;  /* 0x0000000fff0f723e */ /* 0x000fe400024050ff */
[----:B------:R-:W-:Y:S02]  /*7ef0*/  LEA R0, R34, UR43, 0x3 ;  /* 0x0000002b22007c11 */ /* 0x000fe4000f8e18ff */
[----:B------:R-:W-:Y:S01]  /*7f00*/  @P6 SHF.L.U32 R3, R66, 0x1f, RZ ;  /* 0x0000001f42036819 */ /* 0x000fe200000006ff */
        /* <DEDUP_REMOVED lines=10> */
[----:B------:R-:W-:Y:S02]  /*7fb0*/  UIADD3 UR13, UPT, UPT, UR49, 0x10, URZ ;  /* 0x00000010310d7890 */ /* 0x000fe4000fffe0ff */
[----:B------:R-:W-:Y:S01]  /*7fc0*/  UIADD3 UR12, UPT, UPT, UR43, 0x2200, URZ ;  /* 0x000022002b0c7890 */ /* 0x000fe2000fffe0ff */
[----:B------:R-:W-:Y:S01]  /*7fd0*/  UMOV UR14, UR50 ;  /* 0x00000032000e7c82 */ /* 0x000fe20008000000 */
[----:B------:R-:W-:Y:S01]  /*7fe0*/  UMOV UR15, UR36 ;  /* 0x00000024000f7c82 */ /* 0x000fe20008000000 */
[----:B------:R-:W-:Y:S02]  /*7ff0*/  UIADD3 UR9, UPT, UPT, UR49, 0x50, URZ ;  /* 0x0000005031097890 */ /* 0x000fe4000fffe0ff */
[----:B------:R-:W-:Y:S01]  /*8000*/  UIADD3 UR8, UPT, UPT, UR43, 0x3200, URZ ;  /* 0x000032002b087890 */ /* 0x000fe2000fffe0ff */
[----:B------:R-:W-:Y:S01]  /*8010*/  UMOV UR10, UR50 ;  /* 0x00000032000a7c82 */ /* 0x000fe20008000000 */
[----:B------:R-:W-:Y:S01]  /*8020*/  UMOV UR11, UR36 ;  /* 0x00000024000b7c82 */ /* 0x000fe20008000000 */
[----:B---3--:R-:W-:Y:S04]  /*8030*/  UIADD3 UR4, UP0, UPT, UR6, 0x680, URZ ;  /* 0x0000068006047890 */ /* 0x008fe8000ff1e0ff */
[----:B------:R-:W-:Y:S09]  /*8040*/  UIADD3.X UR5, UPT, UPT, URZ, UR7, URZ, UP0, !UPT ;  /* 0x00000007ff057290 */ /* 0x000ff200087fe4ff */
[----:B------:R3:W-:Y:S01]  /*8050*/  UTMASTG.3D [UR12], [UR4] ;  /* 0x0000000c040073b5 */ /* 0x0007e20008010000 */
[----:B------:R3:W-:Y:S01]  /*8060*/  UTMASTG.3D [UR8], [UR4] ;  /* 0x00000008040073b5 */ /* 0x0007e20008010000 */
[----:B------:R0:W-:Y:S01]  /*8070*/  UTMACMDFLUSH ;  /* 0x00000000000079b7 */ /* 0x0001e20000000000 */
[----:B---3--:R-:W-:Y:S04]  /*8080*/  DEPBAR.LE SB0, 0x1 ;  /* 0x000080400000791a */ /* 0x008fe80000000000 */
.L_x_130:
[----:B------:R-:W-:Y:S05]  /*8090*/  BSYNC.RECONVERGENT B0 ;  /* 0x0000000000007941 */ /* 0x000fea0003800200 */
.L_x_129:
[----:B------:R-:W-:Y:S01]  /*80a0*/  BAR.SYNC.DEFER_BLOCKING 0x1, 0x80 ;  /* 0x0042000000007b1d */ /* 0x000fe20000010000 */
[----:B------:R-:W-:Y:S04]  /*80b0*/  UIADD3 UR4, UPT, UPT, UR46, 0x1, URZ ;  /* 0x000000012e047890 */ /* 0x000fe8000fffe0ff */
[----:B------:R-:W-:Y:S04]  /*80c0*/  UISETP.NE.AND UP0, UPT, UR4, 0x4, UPT ;  /* 0x000000040400788c */ /* 0x000fe8000bf05270 */
[----:B------:R-:W-:Y:S01]  /*80d0*/  USEL UR44, UR4, URZ, UP0 ;  /* 0x000000ff042c7287 */ /* 0x000fe20008000000 */
[----:B------:R3:W-:Y:S01]  /*80e0*/  @P6 SYNCS.ARRIVE.TRANS64.RED.A1T0 RZ, [R77+URZ], RZ ;  /* 0x000000ff4dff69a7 */ /* 0x0007e200081004ff */
[----:B------:R-:W-:Y:S01]  /*80f0*/  BSSY B1, `(.L_x_131) ;  /* 0x0000017000017945 */ /* 0x000fe20003800000 */
[----:B------:R-:W4:Y:S02]  /*8100*/  @P6 SYNCS.PHASECHK.TRANS64.TRYWAIT P0, [R0+URZ+0x60], R3 ;  /* 0x00006003000065a7 */ /* 0x000f2400080011ff */
[----:B----4-:R-:W-:Y:S01]  /*8110*/  @P6 SEL R35, RZ, 0x1, !P0 ;  /* 0x00000001ff236807 */ /* 0x010fe20004000000 */
[----:B---3--:R-:W-:Y:S06]  /*8120*/  @!P6 BRA `(.L_x_132) ;  /* 0x00000000004ce947 */ /* 0x008fec0003800000 */
        /* <DEDUP_REMOVED lines=9> */
[----:B------:R-:W-:Y:S04]  /*81c0*/  SHF.L.U32 R7, R66, 0x1f, RZ ;  /* 0x0000001f42077819 */ /* 0x000fe800000006ff */
[----:B------:R-:W1:Y:S02]  /*81d0*/  SYNCS.PHASECHK.TRANS64.TRYWAIT P0, [R0+URZ+0x60], R7 ;  /* 0x00006007000075a7 */ /* 0x000e6400080011ff */
[----:B-1----:R-:W-:Y:S05]  /*81e0*/  @!P0 BRA `(.L_x_135) ;  /* 0x00000020009c8947 */ /* 0x002fea0003800000 */
.L_x_134:
[----:B------:R-:W-:Y:S05]  /*81f0*/  BSYNC B0 ;  /* 0x0000000000007941 */ /* 0x000fea0003800000 */
.L_x_133:
[----:B------:R-:W-:Y:S02]  /*8200*/  ISETP.NE.AND P0, PT, R76, RZ, PT ;  /* 0x000000ff4c00720c */ /* 0x000fe40003f05270 */
[----:B------:R-:W-:Y:S11]  /*8210*/  IADD3 R34, PT, PT, R34, 0x1, RZ ;  /* 0x0000000122227810 */ /* 0x000ff60007ffe0ff */
[----:B------:R3:W4:Y:S04]  /*8220*/  @P0 LDS.128 R48, [R5] ;  /* 0x0000000005300984 */ /* 0x0007280000000c00 */
[----:B------:R3:W1:Y:S04]  /*8230*/  @P0 LDS.128 R44, [R4+0x10] ;  /* 0x00001000042c0984 */ /* 0x0006680000000c00 */
[----:B------:R3:W1:Y:S04]  /*8240*/  @P0 LDS.128 R40, [R3+0x20] ;  /* 0x0000200003280984 */ /* 0x0006680000000c00 */
[----:B------:R3:W1:Y:S02]  /*8250*/  @P0 LDS.128 R36, [R2+0x30] ;  /* 0x0000300002240984 */ /* 0x0006640000000c00 */
.L_x_132:
[----:B------:R-:W-:Y:S05]  /*8260*/  BSYNC B1 ;  /* 0x0000000000017941 */ /* 0x000fea0003800000 */
.L_x_131:
[----:B-1----:R-:W-:Y:S05]  /*8270*/  VIADD R0, R25, 0x20 ;  /* 0x0000002019007836 */ /* 0x002fea0000000000 */
[----:B------:R-:W-:Y:S04]  /*8280*/  SHF.R.U32.HI R0, RZ, 0x15, R0 ;  /* 0x00000015ff007819 */ /* 0x000fe80000011600 */
[----:B------:R-:W-:Y:S11]  /*8290*/  LOP3.LUT P0, RZ, R0, 0x3, R57, 0x48, !PT ;  /* 0x0000000300ff7812 */ /* 0x000ff60007804839 */
[----:B------:R-:W-:Y:S02]  /*82a0*/  @!UPT UIADD3 URZ, UPT, UPT, URZ, URZ, URZ ;  /* 0x000000fffffff290 */ /* 0x000fe4000fffe0ff */
[----:B------:R-:W-:Y:S05]  /*82b0*/  @!P0 BRA `(.L_x_136) ;  /* 0x0000000000408947 */ /* 0x000fea0003800000 */
[----:B------:R-:W1:Y:S01]  /*82c0*/  LDCU.64 UR8, c[0x4][0x70] ;  /* 0x01000e00ff0877ac */ /* 0x000e620008000a00 */
[----:B---3--:R-:W-:Y:S01]  /*82d0*/  MOV R3, 0x0 ;  /* 0x0000000000037802 */ /* 0x008fe20000000f00 */
[----:B------:R-:W-:Y:S02]  /*82e0*/  HFMA2 R12, -RZ, RZ, 0, 5.9604644775390625e-08 ;  /* 0x00000001ff0c7431 */ /* 0x000fe400000001ff */
[----:B------:R-:W-:Y:S02]  /*82f0*/  IMAD.MOV.U32 R8, RZ, RZ, 0x192 ;  /* 0x00000192ff087424 */ /* 0x000fe400078e00ff */
[----:B------:R-:W-:Y:S01]  /*8300*/  IMAD.MOV.U32 R13, RZ, RZ, RZ ;  /* 0x000000ffff0d7224 */ /* 0x000fe200078e00ff */
[----:B------:R-:W3:Y:S01]  /*8310*/  LDCU.64 UR6, c[0x4][0x78] ;  /* 0x01000f00ff0677ac */ /* 0x000ee20008000a00 */
[----:B------:R-:W2:Y:S01]  /*8320*/  LDC.64 R2, c[0x4][R3] ;  /* 0x0100000003027b82 */ /* 0x000ea20000000a00 */
        /* <DEDUP_REMOVED lines=9> */
.L_x_136:
[----:B------:R-:W-:Y:S01]  /*83c0*/  ISETP.NE.AND P6, PT, R74, RZ, PT ;  /* 0x000000ff4a00720c */ /* 0x000fe20003fc5270 */
[----:B------:R-:W-:Y:S05]  /*83d0*/  WARPSYNC.ALL ;  /* 0x0000000000007948 */ /* 0x000fea0003800000 */
[----:B------:R-:W-:Y:S01]  /*83e0*/  R2UR UR4, R25 ;  /* 0x00000000190472ca */ /* 0x000fe200000e0000 */
[----:B------:R-:W-:Y:S01]  /*83f0*/  IMAD.U32 R77, RZ, RZ, UR44 ;  /* 0x0000002cff4d7e24 */ /* 0x000fe2000f8e00ff */
[----:B----4-:R-:W-:Y:S01]  /*8400*/  LOP3.LUT R20, R48, 0xffffe000, RZ, 0xc0, !PT ;  /* 0xffffe00030147812 */ /* 0x010fe200078ec0ff */
[----:B------:R-:W-:Y:S01]  /*8410*/  BSSY.RECONVERGENT B0, `(.L_x_137) ;  /* 0x0000063000007945 */ /* 0x000fe20003800200 */
[----:B------:R-:W-:Y:S02]  /*8420*/  LOP3.LUT R21, R49, 0xffffe000, RZ, 0xc0, !PT ;  /* 0xffffe00031157812 */ /* 0x000fe400078ec0ff */
[----:B------:R-:W-:Y:S02]  /*8430*/  LOP3.LUT R26, R51, 0xffffe000, RZ, 0xc0, !PT ;  /* 0xffffe000331a7812 */ /* 0x000fe400078ec0ff */
[----:B------:R-:W-:Y:S01]  /*8440*/  @P6 LEA R0, R77, UR43, 0x3 ;  /* 0x0000002b4d006c11 */ /* 0x000fe2000f8e18ff */
[----:B------:R-:W-:Y:S01]  /*8450*/  IMAD.U32 R77, RZ, RZ, UR47 ;  /* 0x0000002fff4d7e24 */ /* 0x000fe2000f8e00ff */
[----:B------:R-:W-:Y:S02]  /*8460*/  LOP3.LUT R33, R44, 0xffffe000, RZ, 0xc0, !PT ;  /* 0xffffe0002c217812 */ /* 0x000fe400078ec0ff */
[----:B------:R-:W-:Y:S01]  /*8470*/  LOP3.LUT R32, R45, 0xffffe000, RZ, 0xc0, !PT ;  /* 0xffffe0002d207812 */ /* 0x000fe200078ec0ff */
[----:B---3--:R-:W1:Y:S01]  /*8480*/  LDTM.x16 R4, tmem[UR4+0x20] ;  /* 0x00002004000479ee */ /* 0x008e620008240000 */
        /* <DEDUP_REMOVED lines=91> */
.L_x_138:
[----:B------:R-:W-:Y:S05]  /*8a40*/  BSYNC.RECONVERGENT B0 ;  /* 0x0000000000007941 */ /* 0x000fea0003800200 */
.L_x_137:
        /* <DEDUP_REMOVED lines=21> */
.L_x_142:
[----:B------:R-:W-:Y:S05]  /*8ba0*/  BSYNC B0 ;  /* 0x0000000000007941 */ /* 0x000fea0003800000 */
.L_x_141:
[----:B------:R-:W-:Y:S11]  /*8bb0*/  ISETP.NE.AND P0, PT, R76, RZ, PT ;  /* 0x000000ff4c00720c */ /* 0x000ff60003f05270 */
[----:B------:R-:W-:Y:S02]  /*8bc0*/  @!UPT UIADD3 URZ, UPT, UPT, URZ, URZ, URZ ;  /* 0x000000fffffff290 */ /* 0x000fe4000fffe0ff */
[----:B------:R3:W4:Y:S04]  /*8bd0*/  @P0 LDS.128 R48, [R4] ;  /* 0x0000000004300984 */ /* 0x0007280000000c00 */
[----:B------:R3:W1:Y:S04]  /*8be0*/  @P0 LDS.128 R44, [R3+0x10] ;  /* 0x00001000032c0984 */ /* 0x0006680000000c00 */
[----:B------:R3:W1:Y:S04]  /*8bf0*/  @P0 LDS.128 R40, [R2+0x20] ;  /* 0x0000200002280984 */ /* 0x0006680000000c00 */
[----:B------:R3:W1:Y:S02]  /*8c00*/  @P0 LDS.128 R36, [R34+0x30] ;  /* 0x0000300022240984 */ /* 0x0006640000000c00 */
.L_x_140:
[----:B------:R-:W-:Y:S05]  /*8c10*/  BSYNC B1 ;  /* 0x0000000000017941 */ /* 0x000fea0003800000 */
.L_x_139:
        /* <DEDUP_REMOVED lines=21> */
.L_x_144:
[----:B------:R-:W-:Y:S01]  /*8d70*/  ISETP.NE.AND P0, PT, R71, RZ, PT ;  /* 0x000000ff4700720c */ /* 0x000fe20003f05270 */
[----:B------:R-:W-:Y:S05]  /*8d80*/  WARPSYNC.ALL ;  /* 0x0000000000007948 */ /* 0x000fea0003800000 */
[----:B------:R-:W-:Y:S01]  /*8d90*/  R2UR UR4, R25 ;  /* 0x00000000190472ca */ /* 0x000fe200000e0000 */
[----:B------:R-:W-:Y:S01]  /*8da0*/  VIADD R75, R75, 0xf0 ;  /* 0x000000f04b4b7836 */ /* 0x000fe20000000000 */
[----:B----4-:R-:W-:Y:S01]  /*8db0*/  LOP3.LUT R0, R48, 0xffffe000, RZ, 0xc0, !PT ;  /* 0xffffe00030007812 */ /* 0x010fe200078ec0ff */
[----:B------:R-:W-:Y:S01]  /*8dc0*/  BSSY.RECONVERGENT B0, `(.L_x_145) ;  /* 0x000005f000007945 */ /* 0x000fe20003800200 */
[----:B---3--:R-:W-:Y:S02]  /*8dd0*/  LOP3.LUT R2, R49, 0xffffe000, RZ, 0xc0, !PT ;  /* 0xffffe00031027812 */ /* 0x008fe400078ec0ff */
[----:B------:R-:W-:Y:S02]  /*8de0*/  LOP3.LUT R3, R50, 0xffffe000, RZ, 0xc0, !PT ;  /* 0xffffe00032037812 */ /* 0x000fe400078ec0ff */
[----:B------:R-:W-:Y:S02]  /*8df0*/  LOP3.LUT R20, R51, 0xffffe000, RZ, 0xc0, !PT ;  /* 0xffffe00033147812 */ /* 0x000fe400078ec0ff */
[----:B------:R-:W-:Y:S02]  /*8e00*/  LOP3.LUT R21, R44, 0xffffe000, RZ, 0xc0, !PT ;  /* 0xffffe0002c157812 */ /* 0x000fe400078ec0ff */
[----:B------:R-:W-:Y:S01]  /*8e10*/  LOP3.LUT R26, R45, 0xffffe000, RZ, 0xc0, !PT ;  /* 0xffffe0002d1a7812 */ /* 0x000fe200078ec0ff */
[----:B------:R-:W1:Y:S01]  /*8e20*/  LDTM.x16 R4, tmem[UR4+0x30] ;  /* 0x00003004000479ee */ /* 0x000e620008240000 */
[----:B------:R-:W-:Y:S01]  /*8e30*/  LOP3.LUT R29, R46, 0xffffe000, RZ, 0xc0, !PT ;  /* 0xffffe0002e1d7812 */ /* 0x000fe200078ec0ff */
[----:B------:R-:W-:Y:S01]  /*8e40*/  NOP ;  /* 0x0000000000007918 */ /* 0x000fe20000000000 */
[----:B------:R-:W-:Y:S02]  /*8e50*/  LOP3.LUT R28, R47, 0xffffe000, RZ, 0xc0, !PT ;  /* 0xffffe0002f1c7812 */ /* 0x000fe400078ec0ff */
[----:B------:R-:W-:Y:S02]  /*8e60*/  LOP3.LUT R75, R75, 0xfefffff8, RZ, 0xc0, !PT ;  /* 0xfefffff84b4b7812 */ /* 0x000fe400078ec0ff */
[----:B------:R-:W-:Y:S02]  /*8e70*/  LOP3.LUT R31, R40, 0xffffe000, RZ, 0xc0, !PT ;  /* 0xffffe000281f7812 */ /* 0x000fe400078ec0ff */
[----:B------:R-:W-:Y:S01]  /*8e80*/  LOP3.LUT R30, R41, 0xffffe000, RZ, 0xc0, !PT ;  /* 0xffffe000291e7812 */ /* 0x000fe200078ec0ff */
[----:B-1----:R1:W-:Y:S01]  /*8e90*/  SYNCS.ARRIVE.TRANS64.RED.A1T0 RZ, [R75+URZ], RZ ;  /* 0x000000ff4bff79a7 */ /* 0x0023e200081004ff */
[----:B------:R-:W-:Y:S02]  /*8ea0*/  LOP3.LUT R33, R42, 0xffffe000, RZ, 0xc0, !PT ;  /* 0xffffe0002a217812 */ /* 0x000fe400078ec0ff */
[----:B------:R-:W-:Y:S02]  /*8eb0*/  LOP3.LUT R32, R43, 0xffffe000, RZ, 0xc0, !PT ;  /* 0xffffe0002b207812 */ /* 0x000fe400078ec0ff */
[----:B------:R-:W-:Y:S02]  /*8ec0*/  LOP3.LUT R35, R36, 0xffffe000, RZ, 0xc0, !PT ;  /* 0xffffe00024237812 */ /* 0x000fe400078ec0ff */
[----:B------:R-:W-:Y:S02]  /*8ed0*/  LOP3.LUT R34, R37, 0xffffe000, RZ, 0xc0, !PT ;  /* 0xffffe00025227812 */ /* 0x000fe400078ec0ff */
[----:B------:R-:W-:Y:S02]  /*8ee0*/  LOP3.LUT R37, R38, 0xffffe000, RZ, 0xc0, !PT ;  /* 0xffffe00026257812 */ /* 0x000fe400078ec0ff */
[----:B------:R-:W-:Y:S01]  /*8ef0*/  LOP3.LUT R36, R39, 0xffffe000, RZ, 0xc0, !PT ;  /* 0xffffe00027247812 */ /* 0x000fe200078ec0ff */
[C---:B------:R-:W-:Y:S01]  /*8f00*/  FMUL R4, R24.reuse, R4 ;  /* 0x0000000418047220 */ /* 0x040fe20000400000 */
[C---:B------:R-:W-:Y:S01]  /*8f10*/  FMUL R5, R24.reuse, R5 ;  /* 0x0000000518057220 */ /* 0x040fe20000400000 */
[C---:B------:R-:W-:Y:S01]  /*8f20*/  FMUL R6, R24.reuse, R6 ;  /* 0x0000000618067220 */ /* 0x040fe20000400000 */
[C---:B------:R-:W-:Y:S01]  /*8f30*/  FMUL R7, R24.reuse, R7 ;  /* 0x0000000718077220 */ /* 0x040fe20000400000 */
[C---:B------:R-:W-:Y:S01]  /*8f40*/  FFMA R4, R27.reuse, R0, R4 ;  /* 0x000000001b047223 */ /* 0x040fe20000000004 */
[C---:B------:R-:W-:Y:S01]  /*8f50*/  FFMA R5, R27.reuse, R2, R5 ;  /* 0x000000021b057223 */ /* 0x040fe20000000005 */
[C---:B------:R-:W-:Y:S01]  /*8f60*/  FFMA R6, R27.reuse, R3, R6 ;  /* 0x000000031b067223 */ /* 0x040fe20000000006 */
[C---:B------:R-:W-:Y:S01]  /*8f70*/  FFMA R7, R27.reuse, R20, R7 ;  /* 0x000000141b077223 */ /* 0x040fe20000000007 */
[C---:B------:R-:W-:Y:S01]  /*8f80*/  FMUL R8, R24.reuse, R8 ;  /* 0x0000000818087220 */ /* 0x040fe20000400000 */
[C---:B------:R-:W-:Y:S01]  /*8f90*/  FMUL R9, R24.reuse, R9 ;  /* 0x0000000918097220 */ /* 0x040fe20000400000 */
[C---:B------:R-:W-:Y:S01]  /*8fa0*/  FMUL R10, R24.reuse, R10 ;  /* 0x0000000a180a7220 */ /* 0x040fe20000400000 */
[C---:B------:R-:W-:Y:S01]  /*8fb0*/  FMUL R11, R24.reuse, R11 ;  /* 0x0000000b180b7220 */ /* 0x040fe20000400000 */
[----:B------:R-:W-:Y:S01]  /*8fc0*/  F2FP.TF32.F32.PACK_B R4, R4 ;  /* 0x00000004ff04723e */ /* 0x000fe200024050ff */
[C---:B------:R-:W-:Y:S01]  /*8fd0*/  FFMA R8, R27.reuse, R21, R8 ;  /* 0x000000151b087223 */ /* 0x040fe20000000008 */
[----:B------:R-:W-:Y:S01]  /*8fe0*/  F2FP.TF32.F32.PACK_B R5, R5 ;  /* 0x00000005ff05723e */ /* 0x000fe200024050ff */
[C---:B------:R-:W-:Y:S01]  /*8ff0*/  FFMA R9, R27.reuse, R26, R9 ;  /* 0x0000001a1b097223 */ /* 0x040fe20000000009 */
[----:B------:R-:W-:Y:S01]  /*9000*/  F2FP.TF32.F32.PACK_B R6, R6 ;  /* 0x00000006ff06723e */ /* 0x000fe200024050ff */
[C---:B------:R-:W-:Y:S01]  /*9010*/  FFMA R10, R27.reuse, R29, R10 ;  /* 0x0000001d1b0a7223 */ /* 0x040fe2000000000a */
[----:B------:R-:W-:Y:S01]  /*9020*/  F2FP.TF32.F32.PACK_B R7, R7 ;  /* 0x00000007ff07723e */ /* 0x000fe200024050ff */
[C---:B------:R-:W-:Y:S01]  /*9030*/  FFMA R11, R27.reuse, R28, R11 ;  /* 0x0000001c1b0b7223 */ /* 0x040fe2000000000b */
[C---:B------:R-:W-:Y:S01]  /*9040*/  FMUL R12, R24.reuse, R12 ;  /* 0x0000000c180c7220 */ /* 0x040fe20000400000 */
[----:B------:R-:W-:Y:S01]  /*9050*/  F2FP.TF32.F32.PACK_B R8, R8 ;  /* 0x00000008ff08723e */ /* 0x000fe200024050ff */
[C---:B------:R-:W-:Y:S01]  /*9060*/  FMUL R13, R24.reuse, R13 ;  /* 0x0000000d180d7220 */ /* 0x040fe20000400000 */
[----:B------:R1:W-:Y:S01]  /*9070*/  STS.128 [R69+0x6000], R4 ;  /* 0x0060000445007388 */ /* 0x0003e20000000c00 */
        /* <DEDUP_REMOVED lines=8> */
[C---:B------:R-:W-:Y:S01]  /*9100*/  FFMA R15, R27.reuse, R32, R15 ;  /* 0x000000201b0f7223 */ /* 0x040fe2000000000f */
[C---:B------:R-:W-:Y:S01]  /*9110*/  FMUL R16, R24.reuse, R16 ;  /* 0x0000001018107220 */ /* 0x040fe20000400000 */
[----:B------:R-:W-:Y:S01]  /*9120*/  F2FP.TF32.F32.PACK_B R12, R12 ;  /* 0x0000000cff0c723e */ /* 0x000fe200024050ff */
[----:B------:R1:W-:Y:S01]  /*9130*/  STS.128 [R68+0x6010], R8 ;  /* 0x0060100844007388 */ /* 0x0003e20000000c00 */
[C---:B------:R-:W-:Y:S01]  /*9140*/  FMUL R17, R24.reuse, R17 ;  /* 0x0000001118117220 */ /* 0x040fe20000400000 */
        /* <DEDUP_REMOVED lines=8> */
[----:B------:R-:W-:Y:S01]  /*91d0*/  FFMA R19, R27, R36, R19 ;  /* 0x000000241b137223 */ /* 0x000fe20000000013 */
[----:B------:R-:W-:Y:S02]  /*91e0*/  F2FP.TF32.F32.PACK_B R16, R16 ;  /* 0x00000010ff10723e */ /* 0x000fe400024050ff */
[----:B------:R1:W-:Y:S01]  /*91f0*/  STS.128 [R67+0x6020], R12 ;  /* 0x0060200c43007388 */ /* 0x0003e20000000c00 */
[----:B------:R-:W-:Y:S02]  /*9200*/  F2FP.TF32.F32.PACK_B R17, R17 ;  /* 0x00000011ff11723e */ /* 0x000fe400024050ff */
        /* <DEDUP_REMOVED lines=26> */
.L_x_146:
[----:B------:R-:W-:Y:S05]  /*93b0*/  BSYNC.RECONVERGENT B0 ;  /* 0x0000000000007941 */ /* 0x000fea0003800200 */
.L_x_145:
[----:B------:R-:W-:Y:S01]  /*93c0*/  BAR.SYNC.DEFER_BLOCKING 0x1, 0x80 ;  /* 0x0042000000007b1d */ /* 0x000fe20000010000 */
[----:B------:R-:W-:Y:S01]  /*93d0*/  UISETP.NE.AND UP0, UPT, UR52, -0x4, UPT ;  /* 0xfffffffc3400788c */ /* 0x000fe2000bf05270 */
[----:B------:R-:W-:Y:S08]  /*93e0*/  IADD3 R0, PT, PT, R22, 0x1, RZ ;  /* 0x0000000116007810 */ /* 0x000ff00007ffe0ff */
[----:B------:R-:W-:Y:S05]  /*93f0*/  BRA.U !UP0, `(.L_x_147) ;  /* 0x0000000108287547 */ /* 0x000fea000b800000 */
[----:B------:R-:W-:Y:S01]  /*9400*/  ISETP.NE.AND P0, PT, R74, RZ, PT ;  /* 0x000000ff4a00720c */ /* 0x000fe20003f05270 */
[----:B------:R-:W-:Y:S01]  /*9410*/  IMAD.U32 R3, RZ, RZ, UR46 ;  /* 0x0000002eff037e24 */ /* 0x000fe2000f8e00ff */
[----:B------:R-:W-:Y:S01]  /*9420*/  UIADD3 UR4, UPT, UPT, UR46, 0x1, URZ ;  /* 0x000000012e047890 */ /* 0x000fe2000fffe0ff */
[----:B------:R-:W-:Y:S03]  /*9430*/  IMAD.U32 R2, RZ, RZ, UR47 ;  /* 0x0000002fff027e24 */ /* 0x000fe6000f8e00ff */
[----:B------:R-:W-:Y:S04]  /*9440*/  UISETP.NE.AND UP0, UPT, UR4, 0x4, UPT ;  /* 0x000000040400788c */ /* 0x000fe8000bf05270 */
[----:B------:R-:W-:Y:S03]  /*9450*/  USEL UR46, UR4, URZ, UP0 ;  /* 0x000000ff042e7287 */ /* 0x000fe60008000000 */
[----:B------:R-:W-:Y:S05]  /*9460*/  @P0 LEA R3, R3, UR43, 0x3 ;  /* 0x0000002b03030c11 */ /* 0x000fea000f8e18ff */
[----:B------:R-:W-:Y:S05]  /*9470*/  @P0 VIADD R3, R3, 0x80 ;  /* 0x0000008003030836 */ /* 0x000fea0000000000 */
[----:B------:R-:W-:Y:S04]  /*9480*/  @P0 PRMT R2, R2, 0x654, R3 ;  /* 0x0000065402020816 */ /* 0x000fe80000000003 */
[----:B------:R3:W-:Y:S03]  /*9490*/  @P0 SYNCS.ARRIVE.TRANS64.RED.A1T0 RZ, [R2+URZ], RZ ;  /* 0x000000ff02ff09a7 */ /* 0x0007e600081004ff */
.L_x_147:
[----:B------:R-:W-:Y:S01]  /*94a0*/  R2UR UR4, R58 ;  /* 0x000000003a0472ca */ /* 0x000fe200000e0000 */
[----:B------:R-:W-:Y:S01]  /*94b0*/  UISETP.NE.AND UP0, UPT, UR62, URZ, UPT ;  /* 0x000000ff3e00728c */ /* 0x000fe2000bf05270 */
[----:B------:R-:W-:Y:S01]  /*94c0*/  ISETP.NE.AND P0, PT, R62, 0x2, PT ;  /* 0x000000023e00780c */ /* 0x000fe20003f05270 */
[----:B------:R-:W-:Y:S01]  /*94d0*/  UIADD3 UR27, UPT, UPT, UR38, UR63, URZ ;  /* 0x0000003f261b7290 */ /* 0x000fe2000fffe0ff */
[----:B------:R-:W-:Y:S01]  /*94e0*/  ISETP.NE.AND P1, PT, R0, 0x4, PT ;  /* 0x000000040000780c */ /* 0x000fe20003f25270 */
[----:B------:R-:W-:Y:S01]  /*94f0*/  UIADD3 UR52, UPT, UPT, UR52, 0x4, URZ ;  /* 0x0000000434347890 */ /* 0x000fe2000fffe0ff */
[----:B------:R-:W-:Y:S01]  /*9500*/  SEL R3, RZ, 0x1, P0 ;  /* 0x00000001ff037807 */ /* 0x000fe20000000000 */
[----:B------:R-:W-:Y:S01]  /*9510*/  UMOV UR36, UR61 ;  /* 0x0000003d00247c82 */ /* 0x000fe20008000000 */
[----:B---3--:R-:W-:Y:S02]  /*9520*/  SEL R2, RZ, 0x1, P1 ;  /* 0x00000001ff027807 */ /* 0x008fe40000800000 */
[----:B------:R-:W-:Y:S02]  /*9530*/  LOP3.LUT R64, R64, R3, RZ, 0x3c, !PT ;  /* 0x0000000340407212 */ /* 0x000fe400078e3cff */
[----:B------:R-:W-:Y:S01]  /*9540*/  LOP3.LUT R65, R65, R2, RZ, 0x3c, !PT ;  /* 0x0000000241417212 */ /* 0x000fe200078e3cff */
[----:B------:R-:W-:Y:S01]  /*9550*/  UIADD3 UR26, UPT, UPT, UR37, UR4, URZ ;  /* 0x00000004251a7290 */ /* 0x000fe2000fffe0ff */
[----:B------:R-:W-:Y:S02]  /*9560*/  SEL R62, R62, RZ, P0 ;  /* 0x000000ff3e3e7207 */ /* 0x000fe40000000000 */
[----:B------:R-:W-:Y:S01]  /*9570*/  SEL R22, R0, RZ, P1 ;  /* 0x000000ff00167207 */ /* 0x000fe20000800000 */
[----:B------:R-:W-:Y:S08]  /*9580*/  BRA.U UP0, `(.L_x_148) ;  /* 0xffffffc900907547 */ /* 0x000ff0000b83ffff */
[----:B------:R-:W-:-:S13]  /*9590*/  R2UR UR4, R59 ;  /* 0x000000003b0472ca */ /* 0x000fda00000e0000 */
[----:B------:R-:W-:-:S09]  /*95a0*/  UISETP.NE.AND UP0, UPT, UR4, URZ, UPT ;  /* 0x000000ff0400728c */ /* 0x000fd2000bf05270 */
[----:B------:R-:W-:Y:S05]  /*95b0*/  BRA.U !UP0, `(.L_x_149) ;  /* 0x0000000108487547 */ /* 0x000fea000b800000 */
[----:B------:R-:W3:Y:S02]  /*95c0*/  LDCU.64 UR4, c[0x0][0x890] ;  /* 0x00011200ff0477ac */ /* 0x000ee40008000a00 */
[----:B---3--:R-:W-:-:S04]  /*95d0*/  UISETP.NE.U32.AND UP0, UPT, UR4, URZ, UPT ;  /* 0x000000ff0400728c */ /* 0x008fc8000bf05070 */
[----:B------:R-:W-:-:S09]  /*95e0*/  UISETP.NE.AND.EX UP0, UPT, UR5, URZ, UPT, UP0 ;  /* 0x000000ff0500728c */ /* 0x000fd2000bf05300 */
[----:B------:R-:W-:Y:S05]  /*95f0*/  BRA.U UP0, `(.L_x_150) ;  /* 0x00000001000c7547 */ /* 0x000fea000b800000 */
[----:B------:R-:W-:-:S13]  /*9600*/  FSETP.NEU.AND P0, PT, R27, RZ, PT ;  /* 0x000000ff1b00720b */ /* 0x000fda0003f0d000 */
[----:B------:R-:W-:Y:S05]  /*9610*/  @!P0 EXIT ;  /* 0x000000000000894d */ /* 0x000fea0003800000 */
[----:B------:R-:W-:Y:S05]  /*9620*/  BRA `(.L_x_149) ;  /* 0x00000000002c7947 */ /* 0x000fea0003800000 */
.L_x_150:
[----:B------:R-:W-:Y:S01]  /*9630*/  ISETP.NE.AND P0, PT, R61, RZ, PT ;  /* 0x000000ff3d00720c */ /* 0x000fe20003f05270 */
[----:B------:R-:W-:-:S12]  /*9640*/  BSSY.RECONVERGENT B0, `(.L_x_149) ;  /* 0x0000009000007945 */ /* 0x000fd80003800200 */
[----:B------:R-:W-:Y:S05]  /*9650*/  @P0 BRA `(.L_x_151) ;  /* 0x0000000000140947 */ /* 0x000fea0003800000 */
[----:B------:R-:W3:Y:S02]  /*9660*/  LDCU.64 UR4, c[0x0][0x888] ;  /* 0x00011100ff0477ac */ /* 0x000ee40008000a00 */
[----:B---3--:R-:W-:-:S04]  /*9670*/  ISETP.NE.U32.AND P0, PT, RZ, UR4, PT ;  /* 0x00000004ff007c0c */ /* 0x008fc8000bf05070 */
[----:B------:R-:W-:-:S13]  /*9680*/  ISETP.NE.AND.EX P0, PT, RZ, UR5, PT, P0 ;  /* 0x00000005ff007c0c */ /* 0x000fda000bf05300 */
[----:B------:R-:W-:Y:S05]  /*9690*/  @!P0 EXIT ;  /* 0x000000000000894d */ /* 0x000fea0003800000 */
[----:B------:R-:W-:Y:S05]  /*96a0*/  BRA `(.L_x_152) ;  /* 0x0000000000087947 */ /* 0x000fea0003800000 */
.L_x_151:
[----:B------:R-:W-:-:S13]  /*96b0*/  FSETP.NEU.AND P0, PT, R27, RZ, PT ;  /* 0x000000ff1b00720b */ /* 0x000fda0003f0d000 */
[----:B------:R-:W-:Y:S05]  /*96c0*/  @!P0 EXIT ;  /* 0x000000000000894d */ /* 0x000fea0003800000 */
.L_x_152:
[----:B------:R-:W-:Y:S05]  /*96d0*/  BSYNC.RECONVERGENT B0 ;  /* 0x0000000000007941 */ /* 0x000fea0003800200 */
.L_x_149:
[----:B------:R-:W-:Y:S01]  /*96e0*/  ULEA UR4, UR46, UR43, 0x3 ;  /* 0x0000002b2e047291 */ /* 0x000fe2000f8e18ff */
[----:B------:R-:W-:-:S04]  /*96f0*/  DEPBAR.LE SB0, 0x0 ;  /* 0x000080000000791a */ /* 0x000fc80000000000 */
[----:B------:R-:W-:-:S04]  /*9700*/  UIADD3 UR4, UPT, UPT, UR4, 0x80, URZ ;  /* 0x0000008004047890 */ /* 0x000fc8000fffe0ff */
[----:B------:R-:W-:-:S09]  /*9710*/  UPRMT UR4, UR47, 0x654, UR4 ;  /* 0x000006542f047896 */ /* 0x000fd20008000004 */
[----:B------:R-:W-:Y:S01]  /*9720*/  SYNCS.ARRIVE.TRANS64.RED.A1T0 RZ, [UR4], RZ ;  /* 0x000000ffffff79a7 */ /* 0x000fe20008100404 */
[----:B------:R-:W-:Y:S05]  /*9730*/  EXIT ;  /* 0x000000000000794d */ /* 0x000fea0003800000 */
.L_x_24:
[----:B--2---:R2:W3:Y:S02]  /*9740*/  SYNCS.PHASECHK.TRANS64.TRYWAIT P0, [R3+URZ+0x120], R2 ;  /* 0x00012002030075a7 */ /* 0x0044e400080011ff */
[----:B---3--:R-:W-:Y:S05]  /*9750*/  @!P0 NANOSLEEP.SYNCS 0x989680 ;  /* 0x009896800000895d */ /* 0x008fea0003900000 */
[----:B------:R-:W3:Y:S02]  /*9760*/  @!P0 SYNCS.PHASECHK.TRANS64 P0, [R3+URZ+0x120], R2 ;  /* 0x00012002030085a7 */ /* 0x000ee400080010ff */
[----:B---3--:R-:W-:Y:S05]  /*9770*/  @!P0 BRA `(.L_x_24) ;  /* 0xfffffffc00f08947 */ /* 0x008fea000383ffff */
[----:B------:R-:W-:Y:S05]  /*9780*/  BRA `(.L_x_153) ;  /* 0xffffff8000d07947 */ /* 0x000fea000383ffff */
.L_x_27:
[----:B-1----:R-:W-:-:S07]  /*9790*/  MOV R0, UR33 ;  /* 0x0000002100007c02 */ /* 0x002fce0008000f00 */
.L_x_154:
[----:B-1----:R1:W2:Y:S02]  /*97a0*/  SYNCS.PHASECHK.TRANS64.TRYWAIT P0, [R0+URZ+0x30], R3 ;  /* 0x00003003000075a7 */ /* 0x0022a400080011ff */
[----:B--2---:R-:W-:Y:S05]  /*97b0*/  @!P0 NANOSLEEP.SYNCS 0x989680 ;  /* 0x009896800000895d */ /* 0x004fea0003900000 */
[----:B------:R-:W2:Y:S02]  /*97c0*/  @!P0 SYNCS.PHASECHK.TRANS64 P0, [R0+URZ+0x30], R3 ;  /* 0x00003003000085a7 */ /* 0x000ea400080010ff */
[----:B--2---:R-:W-:Y:S05]  /*97d0*/  @!P0 BRA `(.L_x_154) ;  /* 0xfffffffc00f08947 */ /* 0x004fea000383ffff */
[----:B------:R-:W-:Y:S05]  /*97e0*/  BRA `(.L_x_26) ;  /* 0xffffff8400247947 */ /* 0x000fea000383ffff */
.L_x_34:
[----:B-1----:R-:W-:-:S07]  /*97f0*/  MOV R0, UR7 ;  /* 0x0000000700007c02 */ /* 0x002fce0008000f00 */
.L_x_155:
[----:B-1----:R1:W2:Y:S02]  /*9800*/  SYNCS.PHASECHK.TRANS64.TRYWAIT P0, [R0+URZ+0x30], R3 ;  /* 0x00003003000075a7 */ /* 0x0022a400080011ff */
[----:B--2---:R-:W-:Y:S05]  /*9810*/  @!P0 NANOSLEEP.SYNCS 0x989680 ;  /* 0x009896800000895d */ /* 0x004fea0003900000 */
[----:B------:R-:W2:Y:S02]  /*9820*/  @!P0 SYNCS.PHASECHK.TRANS64 P0, [R0+URZ+0x30], R3 ;  /* 0x00003003000085a7 */ /* 0x000ea400080010ff */
[----:B--2---:R-:W-:Y:S05]  /*9830*/  @!P0 BRA `(.L_x_155) ;  /* 0xfffffffc00f08947 */ /* 0x004fea000383ffff */
[----:B------:R-:W-:Y:S05]  /*9840*/  BRA `(.L_x_33) ;  /* 0xffffff8800187947 */ /* 0x000fea000383ffff */
.L_x_41:
[----:B-1----:R1:W2:Y:S02]  /*9850*/  SYNCS.PHASECHK.TRANS64.TRYWAIT P0, [R3+URZ+0xb0], R0 ;  /* 0x0000b000030075a7 */ /* 0x0022a400080011ff */
[----:B--2---:R-:W-:Y:S05]  /*9860*/  @!P0 NANOSLEEP.SYNCS 0x989680 ;  /* 0x009896800000895d */ /* 0x004fea0003900000 */
[----:B------:R-:W2:Y:S02]  /*9870*/  @!P0 SYNCS.PHASECHK.TRANS64 P0, [R3+URZ+0xb0], R0 ;  /* 0x0000b000030085a7 */ /* 0x000ea400080010ff */
[----:B--2---:R-:W-:Y:S05]  /*9880*/  @!P0 BRA `(.L_x_41) ;  /* 0xfffffffc00f08947 */ /* 0x004fea000383ffff */
[----:B------:R-:W-:Y:S05]  /*9890*/  BRA `(.L_x_156) ;  /* 0xffffff8c00007947 */ /* 0x000fea000383ffff */
.L_x_45:
[----:B-1----:R-:W-:-:S07]  /*98a0*/  MOV R0, UR4 ;  /* 0x0000000400007c02 */ /* 0x002fce0008000f00 */
.L_x_157:
[----:B-1----:R1:W2:Y:S02]  /*98b0*/  SYNCS.PHASECHK.TRANS64.TRYWAIT P0, [R0+URZ], R3 ;  /* 0x00000003000075a7 */ /* 0x0022a400080011ff */
[----:B--2---:R-:W-:Y:S05]  /*98c0*/  @!P0 NANOSLEEP.SYNCS 0x989680 ;  /* 0x009896800000895d */ /* 0x004fea0003900000 */
[----:B------:R-:W2:Y:S02]  /*98d0*/  @!P0 SYNCS.PHASECHK.TRANS64 P0, [R0+URZ], R3 ;  /* 0x00000003000085a7 */ /* 0x000ea400080010ff */
[----:B--2---:R-:W-:Y:S05]  /*98e0*/  @!P0 BRA `(.L_x_157) ;  /* 0xfffffffc00f08947 */ /* 0x004fea000383ffff */
[----:B------:R-:W-:Y:S05]  /*98f0*/  BRA `(.L_x_158) ;  /* 0xffffff9000a87947 */ /* 0x000fea000383ffff */
.L_x_46:
[----:B------:R-:W-:-:S07]  /*9900*/  MOV R0, UR5 ;  /* 0x0000000500007c02 */ /* 0x000fce0008000f00 */
.L_x_159:
[----:B-1----:R1:W2:Y:S02]  /*9910*/  SYNCS.PHASECHK.TRANS64.TRYWAIT P0, [R0+URZ], R3 ;  /* 0x00000003000075a7 */ /* 0x0022a400080011ff */
[----:B--2---:R-:W-:Y:S05]  /*9920*/  @!P0 NANOSLEEP.SYNCS 0x989680 ;  /* 0x009896800000895d */ /* 0x004fea0003900000 */
[----:B------:R-:W2:Y:S02]  /*9930*/  @!P0 SYNCS.PHASECHK.TRANS64 P0, [R0+URZ], R3 ;  /* 0x00000003000085a7 */ /* 0x000ea400080010ff */
[----:B--2---:R-:W-:Y:S05]  /*9940*/  @!P0 BRA `(.L_x_159) ;  /* 0xfffffffc00f08947 */ /* 0x004fea000383ffff */
[----:B------:R-:W-:Y:S05]  /*9950*/  BRA `(.L_x_160) ;  /* 0xffffff9000b47947 */ /* 0x000fea000383ffff */
.L_x_47:
[----:B------:R-:W-:-:S07]  /*9960*/  MOV R0, UR5 ;  /* 0x0000000500007c02 */ /* 0x000fce0008000f00 */
.L_x_161:
[----:B-1----:R1:W2:Y:S02]  /*9970*/  SYNCS.PHASECHK.TRANS64.TRYWAIT P0, [R0+URZ], R3 ;  /* 0x00000003000075a7 */ /* 0x0022a400080011ff */
[----:B--2---:R-:W-:Y:S05]  /*9980*/  @!P0 NANOSLEEP.SYNCS 0x989680 ;  /* 0x009896800000895d */ /* 0x004fea0003900000 */
[----:B------:R-:W2:Y:S02]  /*9990*/  @!P0 SYNCS.PHASECHK.TRANS64 P0, [R0+URZ], R3 ;  /* 0x00000003000085a7 */ /* 0x000ea400080010ff */
[----:B--2---:R-:W-:Y:S05]  /*99a0*/  @!P0 BRA `(.L_x_161) ;  /* 0xfffffffc00f08947 */ /* 0x004fea000383ffff */
[----:B------:R-:W-:Y:S05]  /*99b0*/  BRA `(.L_x_162) ;  /* 0xffffff9000c07947 */ /* 0x000fea000383ffff */
.L_x_48:
[----:B------:R-:W-:-:S07]  /*99c0*/  MOV R0, UR5 ;  /* 0x0000000500007c02 */ /* 0x000fce0008000f00 */
.L_x_163:
[----:B-1----:R1:W2:Y:S02]  /*99d0*/  SYNCS.PHASECHK.TRANS64.TRYWAIT P0, [R0+URZ], R3 ;  /* 0x00000003000075a7 */ /* 0x0022a400080011ff */
[----:B--2---:R-:W-:Y:S05]  /*99e0*/  @!P0 NANOSLEEP.SYNCS 0x989680 ;  /* 0x009896800000895d */ /* 0x004fea0003900000 */
[----:B------:R-:W2:Y:S02]  /*99f0*/  @!P0 SYNCS.PHASECHK.TRANS64 P0, [R0+URZ], R3 ;  /* 0x00000003000085a7 */ /* 0x000ea400080010ff */
[----:B--2---:R-:W-:Y:S05]  /*9a00*/  @!P0 BRA `(.L_x_163) ;  /* 0xfffffffc00f08947 */ /* 0x004fea000383ffff */
[----:B------:R-:W-:Y:S05]  /*9a10*/  BRA `(.L_x_164) ;  /* 0xffffff9000cc7947 */ /* 0x000fea000383ffff */
.L_x_49:
[----:B------:R-:W-:-:S07]  /*9a20*/  MOV R0, UR5 ;  /* 0x0000000500007c02 */ /* 0x000fce0008000f00 */
.L_x_165:
[----:B-1----:R1:W2:Y:S02]  /*9a30*/  SYNCS.PHASECHK.TRANS64.TRYWAIT P0, [R0+URZ], R3 ;  /* 0x00000003000075a7 */ /* 0x0022a400080011ff */
[----:B--2---:R-:W-:Y:S05]  /*9a40*/  @!P0 NANOSLEEP.SYNCS 0x989680 ;  /* 0x009896800000895d */ /* 0x004fea0003900000 */
[----:B------:R-:W2:Y:S02]  /*9a50*/  @!P0 SYNCS.PHASECHK.TRANS64 P0, [R0+URZ], R3 ;  /* 0x00000003000085a7 */ /* 0x000ea400080010ff */
[----:B--2---:R-:W-:Y:S05]  /*9a60*/  @!P0 BRA `(.L_x_165) ;  /* 0xfffffffc00f08947 */ /* 0x004fea000383ffff */
[----:B------:R-:W-:Y:S05]  /*9a70*/  BRA `(.L_x_166) ;  /* 0xffffff9000d87947 */ /* 0x000fea000383ffff */
.L_x_52:
[----:B--2---:R2:W3:Y:S02]  /*9a80*/  SYNCS.PHASECHK.TRANS64.TRYWAIT P0, [R2+URZ+0x110], R5 ;  /* 0x00011005020075a7 */ /* 0x0044e400080011ff */
[----:B---3--:R-:W-:Y:S05]  /*9a90*/  @!P0 NANOSLEEP.SYNCS 0x989680 ;  /* 0x009896800000895d */ /* 0x008fea0003900000 */
[----:B------:R-:W3:Y:S02]  /*9aa0*/  @!P0 SYNCS.PHASECHK.TRANS64 P0, [R2+URZ+0x110], R5 ;  /* 0x00011005020085a7 */ /* 0x000ee400080010ff */
[----:B---3--:R-:W-:Y:S05]  /*9ab0*/  @!P0 BRA `(.L_x_52) ;  /* 0xfffffffc00f08947 */ /* 0x008fea000383ffff */
[----:B------:R-:W-:Y:S05]  /*9ac0*/  BRA `(.L_x_167) ;  /* 0xffffff9400347947 */ /* 0x000fea000383ffff */
.L_x_53:
[----:B------:R-:W-:-:S07]  /*9ad0*/  MOV R2, UR4 ;  /* 0x0000000400027c02 */ /* 0x000fce0008000f00 */
.L_x_168:
[----:B--2---:R2:W3:Y:S02]  /*9ae0*/  SYNCS.PHASECHK.TRANS64.TRYWAIT P0, [R2+URZ+0xc0], R5 ;  /* 0x0000c005020075a7 */ /* 0x0044e400080011ff */
[----:B---3--:R-:W-:Y:S05]  /*9af0*/  @!P0 NANOSLEEP.SYNCS 0x989680 ;  /* 0x009896800000895d */ /* 0x008fea0003900000 */
[----:B------:R-:W3:Y:S02]  /*9b00*/  @!P0 SYNCS.PHASECHK.TRANS64 P0, [R2+URZ+0xc0], R5 ;  /* 0x0000c005020085a7 */ /* 0x000ee400080010ff */
[----:B---3--:R-:W-:Y:S05]  /*9b10*/  @!P0 BRA `(.L_x_168) ;  /* 0xfffffffc00f08947 */ /* 0x008fea000383ffff */
[----:B------:R-:W-:Y:S05]  /*9b20*/  BRA `(.L_x_169) ;  /* 0xffffff9400447947 */ /* 0x000fea000383ffff */
.L_x_54:
[----:B--2---:R2:W3:Y:S02]  /*9b30*/  SYNCS.PHASECHK.TRANS64.TRYWAIT P1, [R2+URZ+0xb0], R5 ;  /* 0x0000b005020075a7 */ /* 0x0044e400080211ff */
[----:B---3--:R-:W-:Y:S05]  /*9b40*/  @!P1 NANOSLEEP.SYNCS 0x989680 ;  /* 0x009896800000995d */ /* 0x008fea0003900000 */
[----:B------:R-:W3:Y:S02]  /*9b50*/  @!P1 SYNCS.PHASECHK.TRANS64 P1, [R2+URZ+0xb0], R5 ;  /* 0x0000b005020095a7 */ /* 0x000ee400080210ff */
[----:B---3--:R-:W-:Y:S05]  /*9b60*/  @!P1 BRA `(.L_x_54) ;  /* 0xfffffffc00f09947 */ /* 0x008fea000383ffff */
[----:B------:R-:W-:Y:S05]  /*9b70*/  BRA `(.L_x_170) ;  /* 0xffffff9400747947 */ /* 0x000fea000383ffff */
.L_x_57:
[----:B------:R-:W-:-:S07]  /*9b80*/  MOV R0, UR4 ;  /* 0x0000000400007c02 */ /* 0x000fce0008000f00 */
.L_x_171:
[----:B--2---:R2:W3:Y:S02]  /*9b90*/  SYNCS.PHASECHK.TRANS64.TRYWAIT P0, [R0+URZ+0xc0], R3 ;  /* 0x0000c003000075a7 */ /* 0x0044e400080011ff */
[----:B---3--:R-:W-:Y:S05]  /*9ba0*/  @!P0 NANOSLEEP.SYNCS 0x989680 ;  /* 0x009896800000895d */ /* 0x008fea0003900000 */
[----:B------:R-:W3:Y:S02]  /*9bb0*/  @!P0 SYNCS.PHASECHK.TRANS64 P0, [R0+URZ+0xc0], R3 ;  /* 0x0000c003000085a7 */ /* 0x000ee400080010ff */
[----:B---3--:R-:W-:Y:S05]  /*9bc0*/  @!P0 BRA `(.L_x_171) ;  /* 0xfffffffc00f08947 */ /* 0x008fea000383ffff */
[----:B------:R-:W-:Y:S05]  /*9bd0*/  BRA `(.L_x_56) ;  /* 0xffffff9400c87947 */ /* 0x000fea000383ffff */
.L_x_66:
[----:B--2---:R-:W-:-:S04]  /*9be0*/  MOV R0, UR5 ;  /* 0x0000000500007c02 */ /* 0x004fc80008000f00 */
[----:B------:R2:W3:Y:S03]  /*9bf0*/  SYNCS.PHASECHK.TRANS64.TRYWAIT P0, [R0+URZ+0x8], R7 ;  /* 0x00000807000075a7 */ /* 0x0004e600080011ff */
[----:B---3--:R-:W-:Y:S05]  /*9c00*/  @!P0 NANOSLEEP.SYNCS 0x989680 ;  /* 0x009896800000895d */ /* 0x008fea0003900000 */
[----:B------:R-:W3:Y:S02]  /*9c10*/  @!P0 SYNCS.PHASECHK.TRANS64 P0, [R0+URZ+0x8], R7 ;  /* 0x00000807000085a7 */ /* 0x000ee400080010ff */
[----:B---3--:R-:W-:Y:S05]  /*9c20*/  @!P0 BRA `(.L_x_66) ;  /* 0xfffffffc00ec8947 */ /* 0x008fea000383ffff */
[----:B------:R-:W-:Y:S05]  /*9c30*/  BRA `(.L_x_65) ;  /* 0xffffff98007c7947 */ /* 0x000fea000383ffff */
.L_x_68:
[----:B------:R-:W-:Y:S01]  /*9c40*/  BSSY B0, `(.L_x_172) ;  /* 0x0000006000007945 */ /* 0x000fe20003800000 */
[----:B------:R-:W-:-:S07]  /*9c50*/  MOV R15, 0xffffffff ;  /* 0xffffffff000f7802 */ /* 0x000fce0000000f00 */
[----:B-12--5:R-:W-:Y:S05]  /*9c60*/  WARPSYNC.COLLECTIVE R15, `(.L_x_173) ;  /* 0x000000000f0c7348 */ /* 0x026fea0003c00000 */
[----:B------:R-:W-:Y:S02]  /*9c70*/  ELECT P6, UR79, PT ;  /* 0x00000000004f782f */ /* 0x000fe400038c0000 */
[----:B------:R-:W-:Y:S01]  /*9c80*/  MOV R14, UR79 ;  /* 0x0000004f000e7c02 */ /* 0x000fe20008000f00 */
[----:B-12--5:R-:W-:Y:S10]  /*9c90*/  ENDCOLLECTIVE ;  /* 0x000000000000791b */ /* 0x026ff40003800000 */
.L_x_173:
[----:B------:R-:W-:Y:S05]  /*9ca0*/  BSYNC B0 ;  /* 0x0000000000007941 */ /* 0x000fea0003800000 */
.L_x_172:
[----:B------:R-:W-:Y:S01]  /*9cb0*/  PLOP3.LUT P0, PT, P6, PT, PT, 0x80, 0x8 ;  /* 0x000000000008781c */ /* 0x000fe2000370f070 */
[----:B------:R-:W-:-:S12]  /*9cc0*/  BRA `(.L_x_174) ;  /* 0xffffff9800a87947 */ /* 0x000fd8000383ffff */
.L_x_70:
[----:B--2---:R-:W-:-:S04]  /*9cd0*/  MOV R0, UR5 ;  /* 0x0000000500007c02 */ /* 0x004fc80008000f00 */
[----:B------:R2:W3:Y:S03]  /*9ce0*/  SYNCS.PHASECHK.TRANS64.TRYWAIT P0, [R0+URZ+0x8], R5 ;  /* 0x00000805000075a7 */ /* 0x0004e600080011ff */
[----:B---3--:R-:W-:Y:S05]  /*9cf0*/  @!P0 NANOSLEEP.SYNCS 0x989680 ;  /* 0x009896800000895d */ /* 0x008fea0003900000 */
[----:B------:R-:W3:Y:S02]  /*9d00*/  @!P0 SYNCS.PHASECHK.TRANS64 P0, [R0+URZ+0x8], R5 ;  /* 0x00000805000085a7 */ /* 0x000ee400080010ff */
[----:B---3--:R-:W-:Y:S05]  /*9d10*/  @!P0 BRA `(.L_x_70) ;  /* 0xfffffffc00ec8947 */ /* 0x008fea000383ffff */
[----:B------:R-:W-:Y:S05]  /*9d20*/  BRA `(.L_x_69) ;  /* 0xffffff9800ac7947 */ /* 0x000fea000383ffff */
.L_x_71:
[----:B-1----:R1:W2:Y:S02]  /*9d30*/  SYNCS.PHASECHK.TRANS64.TRYWAIT P0, [R0+URZ+0xb0], R5 ;  /* 0x0000b005000075a7 */ /* 0x0022a400080011ff */
[----:B--2---:R-:W-:Y:S05]  /*9d40*/  @!P0 NANOSLEEP.SYNCS 0x989680 ;  /* 0x009896800000895d */ /* 0x004fea0003900000 */
[----:B------:R-:W2:Y:S02]  /*9d50*/  @!P0 SYNCS.PHASECHK.TRANS64 P0, [R0+URZ+0xb0], R5 ;  /* 0x0000b005000085a7 */ /* 0x000ea400080010ff */
[----:B--2---:R-:W-:Y:S05]  /*9d60*/  @!P0 BRA `(.L_x_71) ;  /* 0xfffffffc00f08947 */ /* 0x004fea000383ffff */
[----:B------:R-:W-:Y:S05]  /*9d70*/  BRA `(.L_x_175) ;  /* 0xffffff9c00b87947 */ /* 0x000fea000383ffff */
.L_x_73:
[----:B------:R-:W-:-:S07]  /*9d80*/  MOV R0, UR46 ;  /* 0x0000002e00007c02 */ /* 0x000fce0008000f00 */
.L_x_176:
[----:B-1----:R1:W2:Y:S02]  /*9d90*/  SYNCS.PHASECHK.TRANS64.TRYWAIT P0, [R0+URZ+0xf0], R5 ;  /* 0x0000f005000075a7 */ /* 0x0022a400080011ff */
[----:B--2---:R-:W-:Y:S05]  /*9da0*/  @!P0 NANOSLEEP.SYNCS 0x989680 ;  /* 0x009896800000895d */ /* 0x004fea0003900000 */
[----:B------:R-:W2:Y:S02]  /*9db0*/  @!P0 SYNCS.PHASECHK.TRANS64 P0, [R0+URZ+0xf0], R5 ;  /* 0x0000f005000085a7 */ /* 0x000ea400080010ff */
[----:B--2---:R-:W-:Y:S05]  /*9dc0*/  @!P0 BRA `(.L_x_176) ;  /* 0xfffffffc00f08947 */ /* 0x004fea000383ffff */
[----:B------:R-:W-:Y:S05]  /*9dd0*/  BRA `(.L_x_177) ;  /* 0xffffffa000047947 */ /* 0x000fea000383ffff */
.L_x_76:
[----:B------:R-:W-:Y:S07]  /*9de0*/  MOV R0, UR7 ;  /* 0x0000000700007c02 */ /* 0x000fee0008000f00 */
.L_x_178:
[----:B-1----:R1:W2:Y:S02]  /*9df0*/  SYNCS.PHASECHK.TRANS64.TRYWAIT P0, [R0+URZ], R5 ;  /* 0x00000005000075a7 */ /* 0x0022a400080011ff */
[----:B--2---:R-:W-:Y:S05]  /*9e00*/  @!P0 NANOSLEEP.SYNCS 0x989680 ;  /* 0x009896800000895d */ /* 0x004fea0003900000 */
[----:B------:R-:W2:Y:S02]  /*9e10*/  @!P0 SYNCS.PHASECHK.TRANS64 P0, [R0+URZ], R5 ;  /* 0x00000005000085a7 */ /* 0x000ea400080010ff */
[----:B--2---:R-:W-:Y:S05]  /*9e20*/  @!P0 BRA `(.L_x_178) ;  /* 0xfffffffc00f08947 */ /* 0x004fea000383ffff */
[----:B------:R-:W-:Y:S05]  /*9e30*/  BRA `(.L_x_75) ;  /* 0xffffffa000187947 */ /* 0x000fea000383ffff */
.L_x_80:
[----:B-1----:R-:W-:-:S07]  /*9e40*/  MOV R0, UR4 ;  /* 0x0000000400007c02 */ /* 0x002fce0008000f00 */
.L_x_179:
[----:B-1----:R1:W2:Y:S02]  /*9e50*/  SYNCS.PHASECHK.TRANS64.TRYWAIT P0, [R0+URZ], R3 ;  /* 0x00000003000075a7 */ /* 0x0022a400080011ff */
[----:B--2---:R-:W-:Y:S05]  /*9e60*/  @!P0 NANOSLEEP.SYNCS 0x989680 ;  /* 0x009896800000895d */ /* 0x004fea0003900000 */
[----:B------:R-:W2:Y:S02]  /*9e70*/  @!P0 SYNCS.PHASECHK.TRANS64 P0, [R0+URZ], R3 ;  /* 0x00000003000085a7 */ /* 0x000ea400080010ff */
[----:B--2---:R-:W-:Y:S05]  /*9e80*/  @!P0 BRA `(.L_x_179) ;  /* 0xfffffffc00f08947 */ /* 0x004fea000383ffff */
[----:B------:R-:W-:Y:S05]  /*9e90*/  BRA `(.L_x_180) ;  /* 0xffffffa4005c7947 */ /* 0x000fea000383ffff */
.L_x_81:
[----:B------:R-:W-:-:S07]  /*9ea0*/  MOV R0, UR5 ;  /* 0x0000000500007c02 */ /* 0x000fce0008000f00 */
.L_x_181:
[----:B-1----:R1:W2:Y:S02]  /*9eb0*/  SYNCS.PHASECHK.TRANS64.TRYWAIT P0, [R0+URZ], R3 ;  /* 0x00000003000075a7 */ /* 0x0022a400080011ff */
[----:B--2---:R-:W-:Y:S05]  /*9ec0*/  @!P0 NANOSLEEP.SYNCS 0x989680 ;  /* 0x009896800000895d */ /* 0x004fea0003900000 */
[----:B------:R-:W2:Y:S02]  /*9ed0*/  @!P0 SYNCS.PHASECHK.TRANS64 P0, [R0+URZ], R3 ;  /* 0x00000003000085a7 */ /* 0x000ea400080010ff */
[----:B--2---:R-:W-:Y:S05]  /*9ee0*/  @!P0 BRA `(.L_x_181) ;  /* 0xfffffffc00f08947 */ /* 0x004fea000383ffff */
[----:B------:R-:W-:Y:S05]  /*9ef0*/  BRA `(.L_x_182) ;  /* 0xffffffa400687947 */ /* 0x000fea000383ffff */
.L_x_82:
[----:B------:R-:W-:-:S07]  /*9f00*/  MOV R0, UR5 ;  /* 0x0000000500007c02 */ /* 0x000fce0008000f00 */
.L_x_183:
[----:B-1----:R1:W2:Y:S02]  /*9f10*/  SYNCS.PHASECHK.TRANS64.TRYWAIT P0, [R0+URZ], R3 ;  /* 0x00000003000075a7 */ /* 0x0022a400080011ff */
[----:B--2---:R-:W-:Y:S05]  /*9f20*/  @!P0 NANOSLEEP.SYNCS 0x989680 ;  /* 0x009896800000895d */ /* 0x004fea0003900000 */
[----:B------:R-:W2:Y:S02]  /*9f30*/  @!P0 SYNCS.PHASECHK.TRANS64 P0, [R0+URZ], R3 ;  /* 0x00000003000085a7 */ /* 0x000ea400080010ff */
[----:B--2---:R-:W-:Y:S05]  /*9f40*/  @!P0 BRA `(.L_x_183) ;  /* 0xfffffffc00f08947 */ /* 0x004fea000383ffff */
[----:B------:R-:W-:Y:S05]  /*9f50*/  BRA `(.L_x_184) ;  /* 0xffffffa400747947 */ /* 0x000fea000383ffff */
.L_x_85:
[----:B------:R-:W-:-:S07]  /*9f60*/  MOV R0, UR41 ;  /* 0x0000002900007c02 */ /* 0x000fce0008000f00 */
.L_x_185:
[----:B-1----:R1:W2:Y:S02]  /*9f70*/  SYNCS.PHASECHK.TRANS64.TRYWAIT P1, [R0+URZ+0x130], R3 ;  /* 0x00013003000075a7 */ /* 0x0022a400080211ff */
[----:B--2---:R-:W-:Y:S05]  /*9f80*/  @!P1 NANOSLEEP.SYNCS 0x989680 ;  /* 0x009896800000995d */ /* 0x004fea0003900000 */
[----:B------:R-:W2:Y:S02]  /*9f90*/  @!P1 SYNCS.PHASECHK.TRANS64 P1, [R0+URZ+0x130], R3 ;  /* 0x00013003000095a7 */ /* 0x000ea400080210ff */
[----:B--2---:R-:W-:Y:S05]  /*9fa0*/  @!P1 BRA `(.L_x_185) ;  /* 0xfffffffc00f09947 */ /* 0x004fea000383ffff */
[----:B------:R-:W-:Y:S05]  /*9fb0*/  BRA `(.L_x_186) ;  /* 0xffffffa400c07947 */ /* 0x000fea000383ffff */
.L_x_90:
[----:B--2---:R2:W3:Y:S02]  /*9fc0*/  SYNCS.PHASECHK.TRANS64.TRYWAIT P0, [R8+URZ+0xb0], R5 ;  /* 0x0000b005080075a7 */ /* 0x0044e400080011ff */
[----:B---3--:R-:W-:Y:S05]  /*9fd0*/  @!P0 NANOSLEEP.SYNCS 0x989680 ;  /* 0x009896800000895d */ /* 0x008fea0003900000 */
[----:B------:R-:W3:Y:S02]  /*9fe0*/  @!P0 SYNCS.PHASECHK.TRANS64 P0, [R8+URZ+0xb0], R5 ;  /* 0x0000b005080085a7 */ /* 0x000ee400080010ff */
[----:B---3--:R-:W-:Y:S05]  /*9ff0*/  @!P0 BRA `(.L_x_90) ;  /* 0xfffffffc00f08947 */ /* 0x008fea000383ffff */
[----:B------:R-:W-:Y:S05]  /*a000*/  BRA `(.L_x_187) ;  /* 0xffffffa800f87947 */ /* 0x000fea000383ffff */
.L_x_93:
[----:B------:R-:W-:Y:S07]  /*a010*/  MOV R0, UR21 ;  /* 0x0000001500007c02 */ /* 0x000fee0008000f00 */
.L_x_188:
[----:B--2---:R2:W3:Y:S02]  /*a020*/  SYNCS.PHASECHK.TRANS64.TRYWAIT P1, [R0+URZ+0xa8], R5 ;  /* 0x0000a805000075a7 */ /* 0x0044e400080211ff */
[----:B---3--:R-:W-:Y:S05]  /*a030*/  @!P1 NANOSLEEP.SYNCS 0x989680 ;  /* 0x009896800000995d */ /* 0x008fea0003900000 */
[----:B------:R-:W3:Y:S02]  /*a040*/  @!P1 SYNCS.PHASECHK.TRANS64 P1, [R0+URZ+0xa8], R5 ;  /* 0x0000a805000095a7 */ /* 0x000ee400080210ff */
[----:B---3--:R-:W-:Y:S05]  /*a050*/  @!P1 BRA `(.L_x_188) ;  /* 0xfffffffc00f09947 */ /* 0x008fea000383ffff */
[----:B------:R-:W-:Y:S05]  /*a060*/  BRA `(.L_x_92) ;  /* 0xffffffb000747947 */ /* 0x000fea000383ffff */
.L_x_96:
[----:B--2---:R-:W-:Y:S07]  /*a070*/  MOV R5, UR21 ;  /* 0x0000001500057c02 */ /* 0x004fee0008000f00 */
.L_x_189:
[----:B--2---:R2:W3:Y:S02]  /*a080*/  SYNCS.PHASECHK.TRANS64.TRYWAIT P0, [R5+URZ+0x80], R4 ;  /* 0x00008004050075a7 */ /* 0x0044e400080011ff */
[----:B---3--:R-:W-:Y:S05]  /*a090*/  @!P0 NANOSLEEP.SYNCS 0x989680 ;  /* 0x009896800000895d */ /* 0x008fea0003900000 */
[----:B------:R-:W3:Y:S02]  /*a0a0*/  @!P0 SYNCS.PHASECHK.TRANS64 P0, [R5+URZ+0x80], R4 ;  /* 0x00008004050085a7 */ /* 0x000ee400080010ff */
[----:B---3--:R-:W-:Y:S05]  /*a0b0*/  @!P0 BRA `(.L_x_189) ;  /* 0xfffffffc00f08947 */ /* 0x008fea000383ffff */
[----:B------:R-:W-:Y:S05]  /*a0c0*/  BRA `(.L_x_190) ;  /* 0xffffffb000cc7947 */ /* 0x000fea000383ffff */
.L_x_97:
[----:B------:R-:W-:Y:S07]  /*a0d0*/  MOV R5, UR21 ;  /* 0x0000001500057c02 */ /* 0x000fee0008000f00 */
.L_x_191:
[----:B--2---:R2:W3:Y:S02]  /*a0e0*/  SYNCS.PHASECHK.TRANS64.TRYWAIT P0, [R5+URZ+0x88], R4 ;  /* 0x00008804050075a7 */ /* 0x0044e400080011ff */
[----:B---3--:R-:W-:Y:S05]  /*a0f0*/  @!P0 NANOSLEEP.SYNCS 0x989680 ;  /* 0x009896800000895d */ /* 0x008fea0003900000 */
[----:B------:R-:W3:Y:S02]  /*a100*/  @!P0 SYNCS.PHASECHK.TRANS64 P0, [R5+URZ+0x88], R4 ;  /* 0x00008804050085a7 */ /* 0x000ee400080010ff */
[----:B---3--:R-:W-:Y:S05]  /*a110*/  @!P0 BRA `(.L_x_191) ;  /* 0xfffffffc00f08947 */ /* 0x008fea000383ffff */
[----:B------:R-:W-:Y:S05]  /*a120*/  BRA `(.L_x_192) ;  /* 0xffffffb400287947 */ /* 0x000fea000383ffff */
.L_x_98:
[----:B--2---:R-:W-:Y:S07]  /*a130*/  MOV R5, UR21 ;  /* 0x0000001500057c02 */ /* 0x004fee0008000f00 */
.L_x_193:
[----:B--2---:R2:W3:Y:S02]  /*a140*/  SYNCS.PHASECHK.TRANS64.TRYWAIT P0, [R5+URZ+0x90], R4 ;  /* 0x00009004050075a7 */ /* 0x0044e400080011ff */
[----:B---3--:R-:W-:Y:S05]  /*a150*/  @!P0 NANOSLEEP.SYNCS 0x989680 ;  /* 0x009896800000895d */ /* 0x008fea0003900000 */
[----:B------:R-:W3:Y:S02]  /*a160*/  @!P0 SYNCS.PHASECHK.TRANS64 P0, [R5+URZ+0x90], R4 ;  /* 0x00009004050085a7 */ /* 0x000ee400080010ff */
[----:B---3--:R-:W-:Y:S05]  /*a170*/  @!P0 BRA `(.L_x_193) ;  /* 0xfffffffc00f08947 */ /* 0x008fea000383ffff */
[----:B------:R-:W-:Y:S05]  /*a180*/  BRA `(.L_x_194) ;  /* 0xffffffb400887947 */ /* 0x000fea000383ffff */
.L_x_99:
[----:B--2---:R-:W-:Y:S07]  /*a190*/  MOV R5, UR21 ;  /* 0x0000001500057c02 */ /* 0x004fee0008000f00 */
.L_x_195:
[----:B--2---:R2:W3:Y:S02]  /*a1a0*/  SYNCS.PHASECHK.TRANS64.TRYWAIT P0, [R5+URZ+0x98], R4 ;  /* 0x00009804050075a7 */ /* 0x0044e400080011ff */
[----:B---3--:R-:W-:Y:S05]  /*a1b0*/  @!P0 NANOSLEEP.SYNCS 0x989680 ;  /* 0x009896800000895d */ /* 0x008fea0003900000 */
[----:B------:R-:W3:Y:S02]  /*a1c0*/  @!P0 SYNCS.PHASECHK.TRANS64 P0, [R5+URZ+0x98], R4 ;  /* 0x00009804050085a7 */ /* 0x000ee400080010ff */
[----:B---3--:R-:W-:Y:S05]  /*a1d0*/  @!P0 BRA `(.L_x_195) ;  /* 0xfffffffc00f08947 */ /* 0x008fea000383ffff */
[----:B------:R-:W-:Y:S05]  /*a1e0*/  BRA `(.L_x_196) ;  /* 0xffffffb400f07947 */ /* 0x000fea000383ffff */
.L_x_101:
[----:B------:R-:W-:-:S07]  /*a1f0*/  MOV R0, UR21 ;  /* 0x0000001500007c02 */ /* 0x000fce0008000f00 */
.L_x_197:
[----:B--2---:R2:W3:Y:S02]  /*a200*/  SYNCS.PHASECHK.TRANS64.TRYWAIT P0, [R0+URZ+0x80], R3 ;  /* 0x00008003000075a7 */ /* 0x0044e400080011ff */
[----:B---3--:R-:W-:Y:S05]  /*a210*/  @!P0 NANOSLEEP.SYNCS 0x989680 ;  /* 0x009896800000895d */ /* 0x008fea0003900000 */
[----:B------:R-:W3:Y:S02]  /*a220*/  @!P0 SYNCS.PHASECHK.TRANS64 P0, [R0+URZ+0x80], R3 ;  /* 0x00008003000085a7 */ /* 0x000ee400080010ff */
[----:B---3--:R-:W-:Y:S05]  /*a230*/  @!P0 BRA `(.L_x_197) ;  /* 0xfffffffc00f08947 */ /* 0x008fea000383ffff */
[----:B------:R-:W-:Y:S05]  /*a240*/  BRA `(.L_x_198) ;  /* 0xffffffb8007c7947 */ /* 0x000fea000383ffff */
.L_x_102:
[----:B--2---:R-:W-:-:S07]  /*a250*/  MOV R0, UR21 ;  /* 0x0000001500007c02 */ /* 0x004fce0008000f00 */
.L_x_199:
[----:B--2---:R2:W3:Y:S02]  /*a260*/  SYNCS.PHASECHK.TRANS64.TRYWAIT P0, [R0+URZ+0x88], R3 ;  /* 0x00008803000075a7 */ /* 0x0044e400080011ff */
[----:B---3--:R-:W-:Y:S05]  /*a270*/  @!P0 NANOSLEEP.SYNCS 0x989680 ;  /* 0x009896800000895d */ /* 0x008fea0003900000 */
[----:B------:R-:W3:Y:S02]  /*a280*/  @!P0 SYNCS.PHASECHK.TRANS64 P0, [R0+URZ+0x88], R3 ;  /* 0x00008803000085a7 */ /* 0x000ee400080010ff */
[----:B---3--:R-:W-:Y:S05]  /*a290*/  @!P0 BRA `(.L_x_199) ;  /* 0xfffffffc00f08947 */ /* 0x008fea000383ffff */
[----:B------:R-:W-:Y:S05]  /*a2a0*/  BRA `(.L_x_200) ;  /* 0xffffffb8006c7947 */ /* 0x000fea000383ffff */
.L_x_103:
[----:B--2---:R-:W-:-:S07]  /*a2b0*/  MOV R0, UR21 ;  /* 0x0000001500007c02 */ /* 0x004fce0008000f00 */
.L_x_201:
[----:B--2---:R2:W3:Y:S02]  /*a2c0*/  SYNCS.PHASECHK.TRANS64.TRYWAIT P0, [R0+URZ+0x90], R3 ;  /* 0x00009003000075a7 */ /* 0x0044e400080011ff */
[----:B---3--:R-:W-:Y:S05]  /*a2d0*/  @!P0 NANOSLEEP.SYNCS 0x989680 ;  /* 0x009896800000895d */ /* 0x008fea0003900000 */
[----:B------:R-:W3:Y:S02]  /*a2e0*/  @!P0 SYNCS.PHASECHK.TRANS64 P0, [R0+URZ+0x90], R3 ;  /* 0x00009003000085a7 */ /* 0x000ee400080010ff */
[----:B---3--:R-:W-:Y:S05]  /*a2f0*/  @!P0 BRA `(.L_x_201) ;  /* 0xfffffffc00f08947 */ /* 0x008fea000383ffff */
[----:B------:R-:W-:Y:S05]  /*a300*/  BRA `(.L_x_202) ;  /* 0xffffffb8005c7947 */ /* 0x000fea000383ffff */
.L_x_105:
[----:B-1----:R1:W2:Y:S02]  /*a310*/  SYNCS.PHASECHK.TRANS64.TRYWAIT P0, [R3+URZ+0xb0], R0 ;  /* 0x0000b000030075a7 */ /* 0x0022a400080011ff */
[----:B--2---:R-:W-:Y:S05]  /*a320*/  @!P0 NANOSLEEP.SYNCS 0x989680 ;  /* 0x009896800000895d */ /* 0x004fea0003900000 */
[----:B------:R-:W2:Y:S02]  /*a330*/  @!P0 SYNCS.PHASECHK.TRANS64 P0, [R3+URZ+0xb0], R0 ;  /* 0x0000b000030085a7 */ /* 0x000ea400080010ff */
[----:B--2---:R-:W-:Y:S05]  /*a340*/  @!P0 BRA `(.L_x_105) ;  /* 0xfffffffc00f08947 */ /* 0x004fea000383ffff */
[----:B------:R-:W-:Y:S05]  /*a350*/  BRA `(.L_x_203) ;  /* 0xffffffbc00307947 */ /* 0x000fea000383ffff */
.L_x_116:
[----:B-1----:R-:W-:Y:S04]  /*a360*/  MOV R2, UR43 ;  /* 0x0000002b00027c02 */ /* 0x002fe80008000f00 */
[----:B------:R1:W2:Y:S03]  /*a370*/  SYNCS.PHASECHK.TRANS64.TRYWAIT P1, [R2+URZ+0x60], R3 ;  /* 0x00006003020075a7 */ /* 0x0002a600080211ff */
[----:B--2---:R-:W-:Y:S05]  /*a380*/  @!P1 NANOSLEEP.SYNCS 0x989680 ;  /* 0x009896800000995d */ /* 0x004fea0003900000 */
[----:B------:R-:W2:Y:S02]  /*a390*/  @!P1 SYNCS.PHASECHK.TRANS64 P1, [R2+URZ+0x60], R3 ;  /* 0x00006003020095a7 */ /* 0x000ea400080210ff */
[----:B--2---:R-:W-:Y:S05]  /*a3a0*/  @!P1 BRA `(.L_x_116) ;  /* 0xfffffffc00ec9947 */ /* 0x004fea000383ffff */
[----:B------:R-:W-:Y:S05]  /*a3b0*/  BRA `(.L_x_115) ;  /* 0xffffffc800a07947 */ /* 0x000fea000383ffff */
.L_x_118:
[----:B-1----:R1:W4:Y:S02]  /*a3c0*/  SYNCS.PHASECHK.TRANS64.TRYWAIT P0, [R75+URZ+0xd0], R0 ;  /* 0x0000d0004b0075a7 */ /* 0x00232400080011ff */
[----:B----4-:R-:W-:Y:S05]  /*a3d0*/  @!P0 NANOSLEEP.SYNCS 0x989680 ;  /* 0x009896800000895d */ /* 0x010fea0003900000 */
[----:B------:R-:W4:Y:S02]  /*a3e0*/  @!P0 SYNCS.PHASECHK.TRANS64 P0, [R75+URZ+0xd0], R0 ;  /* 0x0000d0004b0085a7 */ /* 0x000f2400080010ff */
[----:B----4-:R-:W-:Y:S05]  /*a3f0*/  @!P0 BRA `(.L_x_118) ;  /* 0xfffffffc00f08947 */ /* 0x010fea000383ffff */
[----:B------:R-:W-:Y:S05]  /*a400*/  BRA `(.L_x_117) ;  /* 0xffffffc800c87947 */ /* 0x000fea000383ffff */
.L_x_127:
[----:B-1----:R1:W3:Y:S02]  /*a410*/  SYNCS.PHASECHK.TRANS64.TRYWAIT P0, [R3+URZ+0x60], R0 ;  /* 0x00006000030075a7 */ /* 0x0022e400080011ff */
[----:B---3--:R-:W-:Y:S05]  /*a420*/  @!P0 NANOSLEEP.SYNCS 0x989680 ;  /* 0x009896800000895d */ /* 0x008fea0003900000 */
[----:B------:R-:W3:Y:S02]  /*a430*/  @!P0 SYNCS.PHASECHK.TRANS64 P0, [R3+URZ+0x60], R0 ;  /* 0x00006000030085a7 */ /* 0x000ee400080010ff */
[----:B---3--:R-:W-:Y:S05]  /*a440*/  @!P0 BRA `(.L_x_127) ;  /* 0xfffffffc00f08947 */ /* 0x008fea000383ffff */
[----:B------:R-:W-:Y:S05]  /*a450*/  BRA `(.L_x_126) ;  /* 0xffffffd000f87947 */ /* 0x000fea000383ffff */
.L_x_135:
[----:B-1----:R1:W3:Y:S02]  /*a460*/  SYNCS.PHASECHK.TRANS64.TRYWAIT P0, [R0+URZ+0x60], R7 ;  /* 0x00006007000075a7 */ /* 0x0022e400080011ff */
[----:B---3--:R-:W-:Y:S05]  /*a470*/  @!P0 NANOSLEEP.SYNCS 0x989680 ;  /* 0x009896800000895d */ /* 0x008fea0003900000 */
[----:B------:R-:W3:Y:S02]  /*a480*/  @!P0 SYNCS.PHASECHK.TRANS64 P0, [R0+URZ+0x60], R7 ;  /* 0x00006007000085a7 */ /* 0x000ee400080010ff */
[----:B---3--:R-:W-:Y:S05]  /*a490*/  @!P0 BRA `(.L_x_135) ;  /* 0xfffffffc00f08947 */ /* 0x008fea000383ffff */
[----:B------:R-:W-:Y:S05]  /*a4a0*/  BRA `(.L_x_134) ;  /* 0xffffffdc00507947 */ /* 0x000fea000383ffff */
.L_x_143:
[----:B-1----:R1:W3:Y:S02]  /*a4b0*/  SYNCS.PHASECHK.TRANS64.TRYWAIT P0, [R0+URZ+0x60], R5 ;  /* 0x00006005000075a7 */ /* 0x0022e400080011ff */
[----:B---3--:R-:W-:Y:S05]  /*a4c0*/  @!P0 NANOSLEEP.SYNCS 0x989680 ;  /* 0x009896800000895d */ /* 0x008fea0003900000 */
[----:B------:R-:W3:Y:S02]  /*a4d0*/  @!P0 SYNCS.PHASECHK.TRANS64 P0, [R0+URZ+0x60], R5 ;  /* 0x00006005000085a7 */ /* 0x000ee400080010ff */
[----:B---3--:R-:W-:Y:S05]  /*a4e0*/  @!P0 BRA `(.L_x_143) ;  /* 0xfffffffc00f08947 */ /* 0x008fea000383ffff */
[----:B------:R-:W-:Y:S05]  /*a4f0*/  BRA `(.L_x_142) ;  /* 0xffffffe400a87947 */ /* 0x000fea000383ffff */
        .weak           $__internal_0_$__cuda_sm10x_tcgen05_guardrail_trap_col_being_dealloced_not_returned_by_alloc
        .type           $__internal_0_$__cuda_sm10x_tcgen05_guardrail_trap_col_being_dealloced_not_returned_by_alloc,@function
        .size           $__internal_0_$__cuda_sm10x_tcgen05_guardrail_trap_col_being_dealloced_not_returned_by_alloc,($__internal_1_$__cuda_sm10x_tcgen05_guardrail_trap_phase_invalid_during_alloc - $__internal_0_$__cuda_sm10x_tcgen05_guardrail_trap_col_being_dealloced_not_returned_by_alloc)
$__internal_0_$__cuda_sm10x_tcgen05_guardrail_trap_col_being_dealloced_not_returned_by_alloc:
[----:B------:R-:W-:Y:S05]  /*a500*/  BPT.TRAP 0x1 ;  /* 0x000000040000795c */ /* 0x000fea0000300000 */
[----:B------:R-:W-:-:S04]  /*a510*/  HFMA2 R3, -RZ, RZ, 0, 0 ;  /* 0x00000000ff037431 */ /* 0x000fc800000001ff */
[----:B------:R-:W-:Y:S05]  /*a520*/  RET.REL.NODEC R2 `(_ZN7cutlass13device_kernelINS_4gemm6kernel13GemmUniversalIN4cute5tupleIJiiiiEEENS1_10collective13CollectiveMmaINS1_35MainloopSm100TmaUmmaWarpSpecializedILi6ELi2ELi4ENS5_IJNS4_1CILi8EEENSA_ILi1EEESC_EEEEENS5_IJNSA_ILi128EEESF_NSA_ILi64EEEEEENS_10tfloat32_tENS5_IJlSC_lEEESI_SJ_NS4_8TiledMMAINS4_8MMA_AtomIJNS4_23SM100_MMA_TF32_2x1SM_SSISI_SI_fLi128ELi128ELNS4_4UMMA5MajorE0ELSO_0ELNSN_7ScaleInE0ELSP_0EEEEEENS4_6LayoutINS5_IJSC_SC_SC_EEENS5_IJNSA_ILi0EEESU_SU_EEEEENS5_IJNS4_10UnderscoreESX_SX_EEEEENS4_18SM100_TMA_2SM_LOADENS4_14ComposedLayoutINS4_7SwizzleILi3ELi4ELi3EEENS4_18smem_ptr_flag_bitsILi32EEENSS_INS5_IJSB_NSA_ILi32EEEEEENS5_IJS16_SC_EEEEEEEvNS4_8identityENS4_28SM100_TMA_2SM_LOAD_MULTICASTES1A_vS1B_EENS_8epilogue10collective18CollectiveEpilogueINS1E_23Sm100TmaWarpSpecializedILi4ELi2ELi16ELb1ELb0EEEJNS5_IJSG_SF_SG_EEENS5_IJNSS_ISG_SC_EENSS_INS5_IJNSA_ILi16EEENSA_ILi2EEEEEENS5_IJSC_SG_EEEEEEEESI_SJ_SI_SJ_NS1E_6fusion15FusionCallbacksIS1I_NS1R_17LinearCombinationISI_fSI_fLNS_15FloatRoundStyleE2EEES1J_S1Q_JEEENS4_5SM1004TMEM4LOAD26SM100_TMEM_LOAD_32dp32b16xENS4_13SM90_TMA_LOADENS11_INS12_ILi2ELi4ELi3EEES15_NSS_INS5_IJSB_S1L_EEENS5_IJS1L_SC_EEEEEEENS4_39AutoVectorizingCopyWithAssumedAlignmentILi128EEENS4_14SM90_TMA_STOREES26_S28_S28_EEEvvEEEEvNT_6ParamsE) ;  /* 0xffffff5802b47950 */ /* 0x000fea0003c3ffff */
        .weak           $__internal_1_$__cuda_sm10x_tcgen05_guardrail_trap_phase_invalid_during_alloc
        .type           $__internal_1_$__cuda_sm10x_tcgen05_guardrail_trap_phase_invalid_during_alloc,@function
        .size           $__internal_1_$__cuda_sm10x_tcgen05_guardrail_trap_phase_invalid_during_alloc,($__internal_2_$__cuda_sm10x_tcgen05_guardrail_trap_unallocated_columns_being_dealloced - $__internal_1_$__cuda_sm10x_tcgen05_guardrail_trap_phase_invalid_during_alloc)
$__internal_1_$__cuda_sm10x_tcgen05_guardrail_trap_phase_invalid_during_alloc:
[----:B------:R-:W-:Y:S05]  /*a530*/  BPT.TRAP 0x1 ;  /* 0x000000040000795c */ /* 0x000fea0000300000 */
[----:B------:R-:W-:-:S04]  /*a540*/  MOV R5, 0x0 ;  /* 0x0000000000057802 */ /* 0x000fc80000000f00 */
[----:B------:R-:W-:Y:S05]  /*a550*/  RET.REL.NODEC R4 `(_ZN7cutlass13device_kernelINS_4gemm6kernel13GemmUniversalIN4cute5tupleIJiiiiEEENS1_10collective13CollectiveMmaINS1_35MainloopSm100TmaUmmaWarpSpecializedILi6ELi2ELi4ENS5_IJNS4_1CILi8EEENSA_ILi1EEESC_EEEEENS5_IJNSA_ILi128EEESF_NSA_ILi64EEEEEENS_10tfloat32_tENS5_IJlSC_lEEESI_SJ_NS4_8TiledMMAINS4_8MMA_AtomIJNS4_23SM100_MMA_TF32_2x1SM_SSISI_SI_fLi128ELi128ELNS4_4UMMA5MajorE0ELSO_0ELNSN_7ScaleInE0ELSP_0EEEEEENS4_6LayoutINS5_IJSC_SC_SC_EEENS5_IJNSA_ILi0EEESU_SU_EEEEENS5_IJNS4_10UnderscoreESX_SX_EEEEENS4_18SM100_TMA_2SM_LOADENS4_14ComposedLayoutINS4_7SwizzleILi3ELi4ELi3EEENS4_18smem_ptr_flag_bitsILi32EEENSS_INS5_IJSB_NSA_ILi32EEEEEENS5_IJS16_SC_EEEEEEEvNS4_8identityENS4_28SM100_TMA_2SM_LOAD_MULTICASTES1A_vS1B_EENS_8epilogue10collective18CollectiveEpilogueINS1E_23Sm100TmaWarpSpecializedILi4ELi2ELi16ELb1ELb0EEEJNS5_IJSG_SF_SG_EEENS5_IJNSS_ISG_SC_EENSS_INS5_IJNSA_ILi16EEENSA_ILi2EEEEEENS5_IJSC_SG_EEEEEEEESI_SJ_SI_SJ_NS1E_6fusion15FusionCallbacksIS1I_NS1R_17LinearCombinationISI_fSI_fLNS_15FloatRoundStyleE2EEES1J_S1Q_JEEENS4_5SM1004TMEM4LOAD26SM100_TMEM_LOAD_32dp32b16xENS4_13SM90_TMA_LOADENS11_INS12_ILi2ELi4ELi3EEES15_NSS_INS5_IJSB_S1L_EEENS5_IJS1L_SC_EEEEEEENS4_39AutoVectorizingCopyWithAssumedAlignmentILi128EEENS4_14SM90_TMA_STOREES26_S28_S28_EEEvvEEEEvNT_6ParamsE) ;  /* 0xffffff5804a87950 */ /* 0x000fea0003c3ffff */
        .weak           $__internal_2_$__cuda_sm10x_tcgen05_guardrail_trap_unallocated_columns_being_dealloced
        .type           $__internal_2_$__cuda_sm10x_tcgen05_guardrail_trap_unallocated_columns_being_dealloced,@function
        .size           $__internal_2_$__cuda_sm10x_tcgen05_guardrail_trap_unallocated_columns_being_dealloced,(.L_x_205 - $__internal_2_$__cuda_sm10x_tcgen05_guardrail_trap_unallocated_columns_being_dealloced)
$__internal_2_$__cuda_sm10x_tcgen05_guardrail_trap_unallocated_columns_being_dealloced:
[----:B------:R-:W-:Y:S05]  /*a560*/  BPT.TRAP 0x1 ;  /* 0x000000040000795c */ /* 0x000fea0000300000 */
[----:B------:R-:W-:-:S04]  /*a570*/  HFMA2 R3, -RZ, RZ, 0, 0 ;  /* 0x00000000ff037431 */ /* 0x000fc800000001ff */
[----:B------:R-:W-:Y:S05]  /*a580*/  RET.REL.NODEC R2 `(_ZN7cutlass13device_kernelINS_4gemm6kernel13GemmUniversalIN4cute5tupleIJiiiiEEENS1_10collective13CollectiveMmaINS1_35MainloopSm100TmaUmmaWarpSpecializedILi6ELi2ELi4ENS5_IJNS4_1CILi8EEENSA_ILi1EEESC_EEEEENS5_IJNSA_ILi128EEESF_NSA_ILi64EEEEEENS_10tfloat32_tENS5_IJlSC_lEEESI_SJ_NS4_8TiledMMAINS4_8MMA_AtomIJNS4_23SM100_MMA_TF32_2x1SM_SSISI_SI_fLi128ELi128ELNS4_4UMMA5MajorE0ELSO_0ELNSN_7ScaleInE0ELSP_0EEEEEENS4_6LayoutINS5_IJSC_SC_SC_EEENS5_IJNSA_ILi0EEESU_SU_EEEEENS5_IJNS4_10UnderscoreESX_SX_EEEEENS4_18SM100_TMA_2SM_LOADENS4_14ComposedLayoutINS4_7SwizzleILi3ELi4ELi3EEENS4_18smem_ptr_flag_bitsILi32EEENSS_INS5_IJSB_NSA_ILi32EEEEEENS5_IJS16_SC_EEEEEEEvNS4_8identityENS4_28SM100_TMA_2SM_LOAD_MULTICASTES1A_vS1B_EENS_8epilogue10collective18CollectiveEpilogueINS1E_23Sm100TmaWarpSpecializedILi4ELi2ELi16ELb1ELb0EEEJNS5_IJSG_SF_SG_EEENS5_IJNSS_ISG_SC_EENSS_INS5_IJNSA_ILi16EEENSA_ILi2EEEEEENS5_IJSC_SG_EEEEEEEESI_SJ_SI_SJ_NS1E_6fusion15FusionCallbacksIS1I_NS1R_17LinearCombinationISI_fSI_fLNS_15FloatRoundStyleE2EEES1J_S1Q_JEEENS4_5SM1004TMEM4LOAD26SM100_TMEM_LOAD_32dp32b16xENS4_13SM90_TMA_LOADENS11_INS12_ILi2ELi4ELi3EEES15_NSS_INS5_IJSB_S1L_EEENS5_IJS1L_SC_EEEEEEENS4_39AutoVectorizingCopyWithAssumedAlignmentILi128EEENS4_14SM90_TMA_STOREES26_S28_S28_EEEvvEEEEvNT_6ParamsE) ;  /* 0xffffff58029c7950 */ /* 0x000fea0003c3ffff */
.L_x_204:
[----:B------:R-:W-:-:S00]  /*a590*/  BRA `(.L_x_204) ;  /* 0xfffffffc00fc7947 */ /* 0x000fc0000383ffff */
[----:B------:R-:W-:-:S00]  /*a5a0*/  NOP ;  /* 0x0000000000007918 */ /* 0x000fc00000000000 */
        /* <DEDUP_REMOVED lines=13> */
.L_x_205:


//--------------------- .nv.global.init           --------------------------
	.section	.nv.global.init,"aw",@progbits
.nv.global.init:
	.type		$str$27,@object
	.size		$str$27,($str$28 - $str$27)
$str$27:
        /*0000*/ 	.byte	0x28, 0x61, 0x64, 0x64, 0x72, 0x65, 0x73, 0x73, 0x20, 0x26, 0x20, 0x6d, 0x61, 0x73, 0x6b, 0x29
        /*0010*/ 	.byte	0x20, 0x3d, 0x3d, 0x20, 0x30, 0x00
	.type		$str$28,@object
	.size		$str$28,($str$26 - $str$28)
$str$28:
        /*0016*/ 	.byte	0x2f, 0x74, 0x6d, 0x70, 0x2f, 0x63, 0x75, 0x74, 0x6c, 0x61, 0x73, 0x73, 0x5f, 0x73, 0x77, 0x65
        /*0026*/ 	.byte	0x65, 0x70, 0x5f, 0x73, 0x72, 0x63, 0x2f, 0x69, 0x6e, 0x63, 0x6c, 0x75, 0x64, 0x65, 0x2f, 0x63
        /*0036*/ 	.byte	0x75, 0x74, 0x65, 0x2f, 0x70, 0x6f, 0x69, 0x6e, 0x74, 0x65, 0x72, 0x5f, 0x66, 0x6c, 0x61, 0x67
        /*0046*/ 	.byte	0x67, 0x65, 0x64, 0x2e, 0x68, 0x70, 0x70, 0x00
	.type		$str$26,@object
	.size		$str$26,($str$25 - $str$26)
$str$26:
        /*004e*/ 	.byte	0x2f, 0x74, 0x6d, 0x70, 0x2f, 0x63, 0x75, 0x74, 0x6c, 0x61, 0x73, 0x73, 0x5f, 0x73, 0x77, 0x65
        /*005e*/ 	.byte	0x65, 0x70, 0x5f, 0x73, 0x72, 0x63, 0x2f, 0x69, 0x6e, 0x63, 0x6c, 0x75, 0x64, 0x65, 0x2f, 0x63
        /*006e*/ 	.byte	0x75, 0x74, 0x65, 0x2f, 0x61, 0x74, 0x6f, 0x6d, 0x2f, 0x63, 0x6f, 0x70, 0x79, 0x5f, 0x74, 0x72
        /*007e*/ 	.byte	0x61, 0x69, 0x74, 0x73, 0x5f, 0x73, 0x6d, 0x31, 0x30, 0x30, 0x2e, 0x68, 0x70, 0x70, 0x00
	.type		$str$25,@object
	.size		$str$25,(__unnamed_1 - $str$25)
$str$25:
        /*008d*/ 	.byte	0x28, 0x28, 0x75, 0x69, 0x6e, 0x74, 0x33, 0x32, 0x5f, 0x74, 0x28, 0x74, 0x68, 0x72, 0x65, 0x61
        /*009d*/ 	.byte	0x64, 0x49, 0x64, 0x78, 0x2e, 0x78, 0x29, 0x20, 0x2f, 0x20, 0x33, 0x32, 0x29, 0x20, 0x25, 0x20
        /*00ad*/ 	.byte	0x34, 0x29, 0x20, 0x3d, 0x3d, 0x20, 0x28, 0x28, 0x28, 0x74, 0x6d, 0x65, 0x6d, 0x5f, 0x61, 0x64
        /*00bd*/ 	.byte	0x64, 0x72, 0x20, 0x3e, 0x3e, 0x20, 0x31, 0x36, 0x29, 0x20, 0x2f, 0x20, 0x33, 0x32, 0x29, 0x20
        /*00cd*/ 	.byte	0x25, 0x20, 0x34, 0x29, 0x00
	.type		__unnamed_1,@object
	.size		__unnamed_1,(__unnamed_2 - __unnamed_1)
__unnamed_1:
        /*00d2*/ 	.byte	0x61, 0x75, 0x74, 0x6f, 0x20, 0x63, 0x75, 0x74, 0x65, 0x3a, 0x3a, 0x61, 0x73, 0x5f, 0x70, 0x6f
        /* <DEDUP_REMOVED lines=24> */
        /*0262*/ 	.byte	0x43, 0x3c, 0x32, 0x30, 0x34, 0x38, 0x3e, 0x3e, 0x3e, 0x3e, 0x5d, 0x00
	.type		__unnamed_2,@object
	.size		__unnamed_2,(.L_2 - __unnamed_2)
__unnamed_2:
        /* <DEDUP_REMOVED lines=42> */
        /*050e*/ 	.byte	0x3e, 0x5d, 0x00
.L_2:


//--------------------- .nv.shared._ZN7cutlass13device_kernelINS_4gemm6kernel13GemmUniversalIN4cute5tupleIJiiiiEEENS1_10collective13CollectiveMmaINS1_35MainloopSm100TmaUmmaWarpSpecializedILi6ELi2ELi4ENS5_IJNS4_1CILi8EEENSA_ILi1EEESC_EEEEENS5_IJNSA_ILi128EEESF_NSA_ILi64EEEEEENS_10tfloat32_tENS5_IJlSC_lEEESI_SJ_NS4_8TiledMMAINS4_8MMA_AtomIJNS4_23SM100_MMA_TF32_2x1SM_SSISI_SI_fLi128ELi128ELNS4_4UMMA5MajorE0ELSO_0ELNSN_7ScaleInE0ELSP_0EEEEEENS4_6LayoutINS5_IJSC_SC_SC_EEENS5_IJNSA_ILi0EEESU_SU_EEEEENS5_IJNS4_10UnderscoreESX_SX_EEEEENS4_18SM100_TMA_2SM_LOADENS4_14ComposedLayoutINS4_7SwizzleILi3ELi4ELi3EEENS4_18smem_ptr_flag_bitsILi32EEENSS_INS5_IJSB_NSA_ILi32EEEEEENS5_IJS16_SC_EEEEEEEvNS4_8identityENS4_28SM100_TMA_2SM_LOAD_MULTICASTES1A_vS1B_EENS_8epilogue10collective18CollectiveEpilogueINS1E_23Sm100TmaWarpSpecializedILi4ELi2ELi16ELb1ELb0EEEJNS5_IJSG_SF_SG_EEENS5_IJNSS_ISG_SC_EENSS_INS5_IJNSA_ILi16EEENSA_ILi2EEEEEENS5_IJSC_SG_EEEEEEEESI_SJ_SI_SJ_NS1E_6fusion15FusionCallbacksIS1I_NS1R_17LinearCombinationISI_fSI_fLNS_15FloatRoundStyleE2EEES1J_S1Q_JEEENS4_5SM1004TMEM4LOAD26SM100_TMEM_LOAD_32dp32b16xENS4_13SM90_TMA_LOADENS11_INS12_ILi2ELi4ELi3EEES15_NSS_INS5_IJSB_S1L_EEENS5_IJS1L_SC_EEEEEEENS4_39AutoVectorizingCopyWithAssumedAlignmentILi128EEENS4_14SM90_TMA_STOREES26_S28_S28_EEEvvEEEEvNT_6ParamsE --------------------------
	.section	.nv.shared._ZN7cutlass13device_kernelINS_4gemm6kernel13GemmUniversalIN4cute5tupleIJiiiiEEENS1_10collective13CollectiveMmaINS1_35MainloopSm100TmaUmmaWarpSpecializedILi6ELi2ELi4ENS5_IJNS4_1CILi8EEENSA_ILi1EEESC_EEEEENS5_IJNSA_ILi128EEESF_NSA_ILi64EEEEEENS_10tfloat32_tENS5_IJlSC_lEEESI_SJ_NS4_8TiledMMAINS4_8MMA_AtomIJNS4_23SM100_MMA_TF32_2x1SM_SSISI_SI_fLi128ELi128ELNS4_4UMMA5MajorE0ELSO_0ELNSN_7ScaleInE0ELSP_0EEEEEENS4_6LayoutINS5_IJSC_SC_SC_EEENS5_IJNSA_ILi0EEESU_SU_EEEEENS5_IJNS4_10UnderscoreESX_SX_EEEEENS4_18SM100_TMA_2SM_LOADENS4_14ComposedLayoutINS4_7SwizzleILi3ELi4ELi3EEENS4_18smem_ptr_flag_bitsILi32EEENSS_INS5_IJSB_NSA_ILi32EEEEEENS5_IJS16_SC_EEEEEEEvNS4_8identityENS4_28SM100_TMA_2SM_LOAD_MULTICASTES1A_vS1B_EENS_8epilogue10collective18CollectiveEpilogueINS1E_23Sm100TmaWarpSpecializedILi4ELi2ELi16ELb1ELb0EEEJNS5_IJSG_SF_SG_EEENS5_IJNSS_ISG_SC_EENSS_INS5_IJNSA_ILi16EEENSA_ILi2EEEEEENS5_IJSC_SG_EEEEEEEESI_SJ_SI_SJ_NS1E_6fusion15FusionCallbacksIS1I_NS1R_17LinearCombinationISI_fSI_fLNS_15FloatRoundStyleE2EEES1J_S1Q_JEEENS4_5SM1004TMEM4LOAD26SM100_TMEM_LOAD_32dp32b16xENS4_13SM90_TMA_LOADENS11_INS12_ILi2ELi4ELi3EEES15_NSS_INS5_IJSB_S1L_EEENS5_IJS1L_SC_EEEEEEENS4_39AutoVectorizingCopyWithAssumedAlignmentILi128EEENS4_14SM90_TMA_STOREES26_S28_S28_EEEvvEEEEvNT_6ParamsE,"aw",@nobits
	.sectionflags	@""
	.align	16
	.zero		1024


//--------------------- .nv.shared.reserved.0     --------------------------
	.section	.nv.shared.reserved.0,"aw",@nobits
	.weak		__nv_reservedSMEM_offset_0_alias
	.size		__nv_reservedSMEM_offset_0_alias, 0, 64
	.other		__nv_reservedSMEM_offset_0_alias,@"STO_CUDA_RESERVED_SHARED STV_DEFAULT"
__nv_reservedSMEM_offset_0_alias:
	.zero		0
.nv.shared.reserved.0:
	.zero		64
	.weak		__nv_reservedSMEM_tcgen05_partition
	.type		__nv_reservedSMEM_tcgen05_partition,@object
	.size		__nv_reservedSMEM_tcgen05_partition,(.L_0 - __nv_reservedSMEM_tcgen05_partition)
__nv_reservedSMEM_tcgen05_partition:
	.zero		32
.L_0:


//--------------------- .nv.global                --------------------------
	.section	.nv.global,"aw",@nobits
.nv.global:
	.type		_ZN40_INTERNAL_c5d83a70_4_k_cu_86f824a3_342164cute1_E,@object
	.size		_ZN40_INTERNAL_c5d83a70_4_k_cu_86f824a3_342164cute1_E,(_ZN40_INTERNAL_c5d83a70_4_k_cu_86f824a3_342164cuda3std3__45__cpo6cbeginE - _ZN40_INTERNAL_c5d83a70_4_k_cu_86f824a3_342164cute1_E)
_ZN40_INTERNAL_c5d83a70_4_k_cu_86f824a3_342164cute1_E:
	.zero		1
	.type		_ZN40_INTERNAL_c5d83a70_4_k_cu_86f824a3_342164cuda3std3__45__cpo6cbeginE,@object
	.size		_ZN40_INTERNAL_c5d83a70_4_k_cu_86f824a3_342164cuda3std3__45__cpo6cbeginE,(_ZN40_INTERNAL_c5d83a70_4_k_cu_86f824a3_342164cuda3std3__48in_placeE - _ZN40_INTERNAL_c5d83a70_4_k_cu_86f824a3_342164cuda3std3__45__cpo6cbeginE)
_ZN40_INTERNAL_c5d83a70_4_k_cu_86f824a3_342164cuda3std3__45__cpo6cbeginE:
	.zero		1
	.type		_ZN40_INTERNAL_c5d83a70_4_k_cu_86f824a3_342164cuda3std3__48in_placeE,@object
	.size		_ZN40_INTERNAL_c5d83a70_4_k_cu_86f824a3_342164cuda3std3__48in_placeE,(_ZN40_INTERNAL_c5d83a70_4_k_cu_86f824a3_342164cuda3std6ranges3__45__cpo9iter_moveE - _ZN40_INTERNAL_c5d83a70_4_k_cu_86f824a3_342164cuda3std3__48in_placeE)
_ZN40_INTERNAL_c5d83a70_4_k_cu_86f824a3_342164cuda3std3__48in_placeE:
	.zero		1
	.type		_ZN40_INTERNAL_c5d83a70_4_k_cu_86f824a3_342164cuda3std6ranges3__45__cpo9iter_moveE,@object
	.size		_ZN40_INTERNAL_c5d83a70_4_k_cu_86f824a3_342164cuda3std6ranges3__45__cpo9iter_moveE,(_ZN40_INTERNAL_c5d83a70_4_k_cu_86f824a3_342164cuda3std3__45__cpo5beginE - _ZN40_INTERNAL_c5d83a70_4_k_cu_86f824a3_342164cuda3std6ranges3__45__cpo9iter_moveE)
_ZN40_INTERNAL_c5d83a70_4_k_cu_86f824a3_342164cuda3std6ranges3__45__cpo9iter_moveE:
	.zero		1
	.type		_ZN40_INTERNAL_c5d83a70_4_k_cu_86f824a3_342164cuda3std3__45__cpo5beginE,@object
	.size		_ZN40_INTERNAL_c5d83a70_4_k_cu_86f824a3_342164cuda3std3__45__cpo5beginE,(_ZN40_INTERNAL_c5d83a70_4_k_cu_86f824a3_342164cuda3std3__442_GLOBAL__N__c5d83a70_4_k_cu_86f824a3_342166ignoreE - _ZN40_INTERNAL_c5d83a70_4_k_cu_86f824a3_342164cuda3std3__45__cpo5beginE)
_ZN40_INTERNAL_c5d83a70_4_k_cu_86f824a3_342164cuda3std3__45__cpo5beginE:
	.zero		1
	.type		_ZN40_INTERNAL_c5d83a70_4_k_cu_86f824a3_342164cuda3std3__442_GLOBAL__N__c5d83a70_4_k_cu_86f824a3_342166ignoreE,@object
	.size		_ZN40_INTERNAL_c5d83a70_4_k_cu_86f824a3_342164cuda3std3__442_GLOBAL__N__c5d83a70_4_k_cu_86f824a3_342166ignoreE,(_ZN40_INTERNAL_c5d83a70_4_k_cu_86f824a3_342164cute7productE - _ZN40_INTERNAL_c5d83a70_4_k_cu_86f824a3_342164cuda3std3__442_GLOBAL__N__c5d83a70_4_k_cu_86f824a3_342166ignoreE)
_ZN40_INTERNAL_c5d83a70_4_k_cu_86f824a3_342164cuda3std3__442_GLOBAL__N__c5d83a70_4_k_cu_86f824a3_342166ignoreE:
	.zero		1
	.type		_ZN40_INTERNAL_c5d83a70_4_k_cu_86f824a3_342164cute7productE,@object
	.size		_ZN40_INTERNAL_c5d83a70_4_k_cu_86f824a3_342164cute7productE,(_ZN40_INTERNAL_c5d83a70_4_k_cu_86f824a3_342164cuda3std3__45__cpo3endE - _ZN40_INTERNAL_c5d83a70_4_k_cu_86f824a3_342164cute7productE)
_ZN40_INTERNAL_c5d83a70_4_k_cu_86f824a3_342164cute7productE:
	.zero		1
	.type		_ZN40_INTERNAL_c5d83a70_4_k_cu_86f824a3_342164cuda3std3__45__cpo3endE,@object
	.size		_ZN40_INTERNAL_c5d83a70_4_k_cu_86f824a3_342164cuda3std3__45__cpo3endE,(_ZN40_INTERNAL_c5d83a70_4_k_cu_86f824a3_342164cuda3std3__419piecewise_constructE - _ZN40_INTERNAL_c5d83a70_4_k_cu_86f824a3_342164cuda3std3__45__cpo3endE)
_ZN40_INTERNAL_c5d83a70_4_k_cu_86f824a3_342164cuda3std3__45__cpo3endE:
	.zero		1
	.type		_ZN40_INTERNAL_c5d83a70_4_k_cu_86f824a3_342164cuda3std3__419piecewise_constructE,@object
	.size		_ZN40_INTERNAL_c5d83a70_4_k_cu_86f824a3_342164cuda3std3__419piecewise_constructE,(_ZN40_INTERNAL_c5d83a70_4_k_cu_86f824a3_342164cuda3std3__45__cpo4cendE - _ZN40_INTERNAL_c5d83a70_4_k_cu_86f824a3_342164cuda3std3__419piecewise_constructE)
_ZN40_INTERNAL_c5d83a70_4_k_cu_86f824a3_342164cuda3std3__419piecewise_constructE:
	.zero		1
	.type		_ZN40_INTERNAL_c5d83a70_4_k_cu_86f824a3_342164cuda3std3__45__cpo4cendE,@object
	.size		_ZN40_INTERNAL_c5d83a70_4_k_cu_86f824a3_342164cuda3std3__45__cpo4cendE,(_ZN40_INTERNAL_c5d83a70_4_k_cu_86f824a3_342164cuda3std6ranges3__45__cpo4swapE - _ZN40_INTERNAL_c5d83a70_4_k_cu_86f824a3_342164cuda3std3__45__cpo4cendE)
_ZN40_INTERNAL_c5d83a70_4_k_cu_86f824a3_342164cuda3std3__45__cpo4cendE:
	.zero		1
	.type		_ZN40_INTERNAL_c5d83a70_4_k_cu_86f824a3_342164cuda3std6ranges3__45__cpo4swapE,@object
	.size		_ZN40_INTERNAL_c5d83a70_4_k_cu_86f824a3_342164cuda3std6ranges3__45__cpo4swapE,(.L_10 - _ZN40_INTERNAL_c5d83a70_4_k_cu_86f824a3_342164cuda3std6ranges3__45__cpo4swapE)
_ZN40_INTERNAL_c5d83a70_4_k_cu_86f824a3_342164cuda3std6ranges3__45__cpo4swapE:
	.zero		1
.L_10:


//--------------------- .nv.constant0._ZN7cutlass13device_kernelINS_4gemm6kernel13GemmUniversalIN4cute5tupleIJiiiiEEENS1_10collective13CollectiveMmaINS1_35MainloopSm100TmaUmmaWarpSpecializedILi6ELi2ELi4ENS5_IJNS4_1CILi8EEENSA_ILi1EEESC_EEEEENS5_IJNSA_ILi128EEESF_NSA_ILi64EEEEEENS_10tfloat32_tENS5_IJlSC_lEEESI_SJ_NS4_8TiledMMAINS4_8MMA_AtomIJNS4_23SM100_MMA_TF32_2x1SM_SSISI_SI_fLi128ELi128ELNS4_4UMMA5MajorE0ELSO_0ELNSN_7ScaleInE0ELSP_0EEEEEENS4_6LayoutINS5_IJSC_SC_SC_EEENS5_IJNSA_ILi0EEESU_SU_EEEEENS5_IJNS4_10UnderscoreESX_SX_EEEEENS4_18SM100_TMA_2SM_LOADENS4_14ComposedLayoutINS4_7SwizzleILi3ELi4ELi3EEENS4_18smem_ptr_flag_bitsILi32EEENSS_INS5_IJSB_NSA_ILi32EEEEEENS5_IJS16_SC_EEEEEEEvNS4_8identityENS4_28SM100_TMA_2SM_LOAD_MULTICASTES1A_vS1B_EENS_8epilogue10collective18CollectiveEpilogueINS1E_23Sm100TmaWarpSpecializedILi4ELi2ELi16ELb1ELb0EEEJNS5_IJSG_SF_SG_EEENS5_IJNSS_ISG_SC_EENSS_INS5_IJNSA_ILi16EEENSA_ILi2EEEEEENS5_IJSC_SG_EEEEEEEESI_SJ_SI_SJ_NS1E_6fusion15FusionCallbacksIS1I_NS1R_17LinearCombinationISI_fSI_fLNS_15FloatRoundStyleE2EEES1J_S1Q_JEEENS4_5SM1004TMEM4LOAD26SM100_TMEM_LOAD_32dp32b16xENS4_13SM90_TMA_LOADENS11_INS12_ILi2ELi4ELi3EEES15_NSS_INS5_IJSB_S1L_EEENS5_IJS1L_SC_EEEEEEENS4_39AutoVectorizingCopyWithAssumedAlignmentILi128EEENS4_14SM90_TMA_STOREES26_S28_S28_EEEvvEEEEvNT_6ParamsE --------------------------
	.section	.nv.constant0._ZN7cutlass13device_kernelINS_4gemm6kernel13GemmUniversalIN4cute5tupleIJiiiiEEENS1_10collective13CollectiveMmaINS1_35MainloopSm100TmaUmmaWarpSpecializedILi6ELi2ELi4ENS5_IJNS4_1CILi8EEENSA_ILi1EEESC_EEEEENS5_IJNSA_ILi128EEESF_NSA_ILi64EEEEEENS_10tfloat32_tENS5_IJlSC_lEEESI_SJ_NS4_8TiledMMAINS4_8MMA_AtomIJNS4_23SM100_MMA_TF32_2x1SM_SSISI_SI_fLi128ELi128ELNS4_4UMMA5MajorE0ELSO_0ELNSN_7ScaleInE0ELSP_0EEEEEENS4_6LayoutINS5_IJSC_SC_SC_EEENS5_IJNSA_ILi0EEESU_SU_EEEEENS5_IJNS4_10UnderscoreESX_SX_EEEEENS4_18SM100_TMA_2SM_LOADENS4_14ComposedLayoutINS4_7SwizzleILi3ELi4ELi3EEENS4_18smem_ptr_flag_bitsILi32EEENSS_INS5_IJSB_NSA_ILi32EEEEEENS5_IJS16_SC_EEEEEEEvNS4_8identityENS4_28SM100_TMA_2SM_LOAD_MULTICASTES1A_vS1B_EENS_8epilogue10collective18CollectiveEpilogueINS1E_23Sm100TmaWarpSpecializedILi4ELi2ELi16ELb1ELb0EEEJNS5_IJSG_SF_SG_EEENS5_IJNSS_ISG_SC_EENSS_INS5_IJNSA_ILi16EEENSA_ILi2EEEEEENS5_IJSC_SG_EEEEEEEESI_SJ_SI_SJ_NS1E_6fusion15FusionCallbacksIS1I_NS1R_17LinearCombinationISI_fSI_fLNS_15FloatRoundStyleE2EEES1J_S1Q_JEEENS4_5SM1004TMEM4LOAD26SM100_TMEM_LOAD_32dp32b16xENS4_13SM90_TMA_LOADENS11_INS12_ILi2ELi4ELi3EEES15_NSS_INS5_IJSB_S1L_EEENS5_IJS1L_SC_EEEEEEENS4_39AutoVectorizingCopyWithAssumedAlignmentILi128EEENS4_14SM90_TMA_STOREES26_S28_S28_EEEvvEEEEvNT_6ParamsE,"a",@progbits
	.sectionflags	@""
	.align	4
.nv.constant0._ZN7cutlass13device_kernelINS_4gemm6kernel13GemmUniversalIN4cute5tupleIJiiiiEEENS1_10collective13CollectiveMmaINS1_35MainloopSm100TmaUmmaWarpSpecializedILi6ELi2ELi4ENS5_IJNS4_1CILi8EEENSA_ILi1EEESC_EEEEENS5_IJNSA_ILi128EEESF_NSA_ILi64EEEEEENS_10tfloat32_tENS5_IJlSC_lEEESI_SJ_NS4_8TiledMMAINS4_8MMA_AtomIJNS4_23SM100_MMA_TF32_2x1SM_SSISI_SI_fLi128ELi128ELNS4_4UMMA5MajorE0ELSO_0ELNSN_7ScaleInE0ELSP_0EEEEEENS4_6LayoutINS5_IJSC_SC_SC_EEENS5_IJNSA_ILi0EEESU_SU_EEEEENS5_IJNS4_10UnderscoreESX_SX_EEEEENS4_18SM100_TMA_2SM_LOADENS4_14ComposedLayoutINS4_7SwizzleILi3ELi4ELi3EEENS4_18smem_ptr_flag_bitsILi32EEENSS_INS5_IJSB_NSA_ILi32EEEEEENS5_IJS16_SC_EEEEEEEvNS4_8identityENS4_28SM100_TMA_2SM_LOAD_MULTICASTES1A_vS1B_EENS_8epilogue10collective18CollectiveEpilogueINS1E_23Sm100TmaWarpSpecializedILi4ELi2ELi16ELb1ELb0EEEJNS5_IJSG_SF_SG_EEENS5_IJNSS_ISG_SC_EENSS_INS5_IJNSA_ILi16EEENSA_ILi2EEEEEENS5_IJSC_SG_EEEEEEEESI_SJ_SI_SJ_NS1E_6fusion15FusionCallbacksIS1I_NS1R_17LinearCombinationISI_fSI_fLNS_15FloatRoundStyleE2EEES1J_S1Q_JEEENS4_5SM1004TMEM4LOAD26SM100_TMEM_LOAD_32dp32b16xENS4_13SM90_TMA_LOADENS11_INS12_ILi2ELi4ELi3EEES15_NSS_INS5_IJSB_S1L_EEENS5_IJS1L_SC_EEEEEEENS4_39AutoVectorizingCopyWithAssumedAlignmentILi128EEENS4_14SM90_TMA_STOREES26_S28_S28_EEEvvEEEEvNT_6ParamsE:
	.zero		2944


//--------------------- SYMBOLS --------------------------

	.type		.nv.reservedSmem.offset0,@object
	.size		.nv.reservedSmem.offset0,0x4
	.type		.nv.reservedSmem.cap,@object
	.size		.nv.reservedSmem.cap,0x4
	.type		__assertfail,@function
